	.target	sm_100a

	.elftype	@"ET_EXEC"


//--------------------- .note.nv.tkinfo           --------------------------
	.section	.note.nv.tkinfo,"",@"SHT_NOTE"
	.sectionflags	@"SHF_NOTE_NV_TKINFO"
	.tkinfo
        /*0018*/ 	.word	0x00000002
        /*0030*/ 	.string	""
        /*0030*/ 	.string	"ptxas"
        /*0030*/ 	.string	"Cuda compilation tools, release 13.0, V13.0.88"
        /*0030*/ 	.string	"Build cuda_13.0.r13.0/compiler.36424714_0"
        /*0030*/ 	.string	"-arch sm_100a -m 64 "



//--------------------- .note.nv.cuinfo           --------------------------
	.section	.note.nv.cuinfo,"",@"SHT_NOTE"
	.sectionflags	@"SHF_NOTE_NV_CUINFO"
        /*0018*/ 	.short	0x0002
        /*001a*/ 	.short	0x0064
        /*001c*/ 	.short	0x0082
	.zero		2


//--------------------- .nv.info                  --------------------------
	.section	.nv.info,"",@"SHT_CUDA_INFO"
	.align	4


	//----- nvinfo : EIATTR_REGCOUNT
	.align		4
        /*0000*/ 	.byte	0x04, 0x2f
        /*0002*/ 	.short	(.L_20 - .L_19)
	.align		4
.L_19:
        /*0004*/ 	.word	index@(_ZN7cutlass13device_kernelINS_4gemm6kernel13GemmUniversalIN4cute5tupleIJiiiiEEENS1_10collective13CollectiveMmaINS1_35MainloopSm100TmaUmmaWarpSpecializedILi20ELi2ELi4ENS5_IJNS4_1CILi1EEESB_SB_EEEEENS5_IJNSA_ILi64EEENSA_ILi256EEENSA_ILi32EEEEEENS_12float_e4m3_tENS5_IJSB_llEEESI_SJ_NS4_8TiledMMAINS4_8MMA_AtomIJNS4_10MMA_TraitsINS4_19SM100_MMA_F8F6F4_SSEJSI_SI_fSE_SF_NS4_17integral_constantINS4_4UMMA5MajorELSQ_1EEESR_NSO_INSP_7ScaleInELSS_0EEEST_EEEEEENS4_6LayoutISC_NS5_IJNSA_ILi0EEESX_SX_EEEEENS5_IJNS4_10UnderscoreES10_S10_EEEEENS4_13SM90_TMA_LOADENS4_14ComposedLayoutINS4_7SwizzleILi2ELi4ELi3EEENS4_18smem_ptr_flag_bitsILi8EEENSW_INS5_IJSE_NSA_ILi8EEEEEENS5_IJSB_SE_EEEEEEEvNS4_8identityES13_NS14_INS15_ILi3ELi4ELi3EEES18_NSW_INS5_IJNSA_ILi128EEES19_EEENS5_IJSB_S1G_EEEEEEEvS1E_EENS_8epilogue10collective18CollectiveEpilogueINS1M_23Sm100TmaWarpSpecializedILi4ELi2ELi32ELb0ELb0EEEJSH_NS5_IJNSW_ISE_SB_EES1R_EEESI_NS5_IJlSB_lEEESI_S1T_NS1M_6fusion15FusionCallbacksIS1Q_NS1U_17LinearCombinationISI_fSI_fLNS_15FloatRoundStyleE2EEESH_S1S_JEEENS4_5SM1004TMEM4LOAD26SM100_TMEM_LOAD_16dp32b32xES13_NS14_IS16_S18_NSW_INS5_IJS19_SE_EEENS5_IJSE_SB_EEEEEEENS4_39AutoVectorizingCopyWithAssumedAlignmentILi128EEENS4_14SM90_TMA_STOREES27_S29_S29_EEEvvEEEEvNT_6ParamsE)
        /*0008*/ 	.word	0x00000079


	//----- nvinfo : EIATTR_FRAME_SIZE
	.align		4
.L_20:
        /*000c*/ 	.byte	0x04, 0x11
        /*000e*/ 	.short	(.L_22 - .L_21)
	.align		4
.L_21:
        /*0010*/ 	.word	index@($__internal_2_$__cuda_sm10x_tcgen05_guardrail_trap_unallocated_columns_being_dealloced)
        /*0014*/ 	.word	0x00000000


	//----- nvinfo : EIATTR_FRAME_SIZE
	.align		4
.L_22:
        /*0018*/ 	.byte	0x04, 0x11
        /*001a*/ 	.short	(.L_24 - .L_23)
	.align		4
.L_23:
        /*001c*/ 	.word	index@($__internal_1_$__cuda_sm10x_tcgen05_guardrail_trap_phase_invalid_during_alloc)
        /*0020*/ 	.word	0x00000000


	//----- nvinfo : EIATTR_FRAME_SIZE
	.align		4
.L_24:
        /*0024*/ 	.byte	0x04, 0x11
        /*0026*/ 	.short	(.L_26 - .L_25)
	.align		4
.L_25:
        /*0028*/ 	.word	index@($__internal_0_$__cuda_sm10x_tcgen05_guardrail_trap_col_being_dealloced_not_returned_by_alloc)
        /*002c*/ 	.word	0x00000000


	//----- nvinfo : EIATTR_FRAME_SIZE
	.align		4
.L_26:
        /*0030*/ 	.byte	0x04, 0x11
        /*0032*/ 	.short	(.L_28 - .L_27)
	.align		4
.L_27:
        /*0034*/ 	.word	index@(_ZN7cutlass13device_kernelINS_4gemm6kernel13GemmUniversalIN4cute5tupleIJiiiiEEENS1_10collective13CollectiveMmaINS1_35MainloopSm100TmaUmmaWarpSpecializedILi20ELi2ELi4ENS5_IJNS4_1CILi1EEESB_SB_EEEEENS5_IJNSA_ILi64EEENSA_ILi256EEENSA_ILi32EEEEEENS_12float_e4m3_tENS5_IJSB_llEEESI_SJ_NS4_8TiledMMAINS4_8MMA_AtomIJNS4_10MMA_TraitsINS4_19SM100_MMA_F8F6F4_SSEJSI_SI_fSE_SF_NS4_17integral_constantINS4_4UMMA5MajorELSQ_1EEESR_NSO_INSP_7ScaleInELSS_0EEEST_EEEEEENS4_6LayoutISC_NS5_IJNSA_ILi0EEESX_SX_EEEEENS5_IJNS4_10UnderscoreES10_S10_EEEEENS4_13SM90_TMA_LOADENS4_14ComposedLayoutINS4_7SwizzleILi2ELi4ELi3EEENS4_18smem_ptr_flag_bitsILi8EEENSW_INS5_IJSE_NSA_ILi8EEEEEENS5_IJSB_SE_EEEEEEEvNS4_8identityES13_NS14_INS15_ILi3ELi4ELi3EEES18_NSW_INS5_IJNSA_ILi128EEES19_EEENS5_IJSB_S1G_EEEEEEEvS1E_EENS_8epilogue10collective18CollectiveEpilogueINS1M_23Sm100TmaWarpSpecializedILi4ELi2ELi32ELb0ELb0EEEJSH_NS5_IJNSW_ISE_SB_EES1R_EEESI_NS5_IJlSB_lEEESI_S1T_NS1M_6fusion15FusionCallbacksIS1Q_NS1U_17LinearCombinationISI_fSI_fLNS_15FloatRoundStyleE2EEESH_S1S_JEEENS4_5SM1004TMEM4LOAD26SM100_TMEM_LOAD_16dp32b32xES13_NS14_IS16_S18_NSW_INS5_IJS19_SE_EEENS5_IJSE_SB_EEEEEEENS4_39AutoVectorizingCopyWithAssumedAlignmentILi128EEENS4_14SM90_TMA_STOREES27_S29_S29_EEEvvEEEEvNT_6ParamsE)
        /*0038*/ 	.word	0x00000000


	//----- nvinfo : EIATTR_MIN_STACK_SIZE
	.align		4
.L_28:
        /*003c*/ 	.byte	0x04, 0x12
        /*003e*/ 	.short	(.L_30 - .L_29)
	.align		4
.L_29:
        /*0040*/ 	.word	index@(_ZN7cutlass13device_kernelINS_4gemm6kernel13GemmUniversalIN4cute5tupleIJiiiiEEENS1_10collective13CollectiveMmaINS1_35MainloopSm100TmaUmmaWarpSpecializedILi20ELi2ELi4ENS5_IJNS4_1CILi1EEESB_SB_EEEEENS5_IJNSA_ILi64EEENSA_ILi256EEENSA_ILi32EEEEEENS_12float_e4m3_tENS5_IJSB_llEEESI_SJ_NS4_8TiledMMAINS4_8MMA_AtomIJNS4_10MMA_TraitsINS4_19SM100_MMA_F8F6F4_SSEJSI_SI_fSE_SF_NS4_17integral_constantINS4_4UMMA5MajorELSQ_1EEESR_NSO_INSP_7ScaleInELSS_0EEEST_EEEEEENS4_6LayoutISC_NS5_IJNSA_ILi0EEESX_SX_EEEEENS5_IJNS4_10UnderscoreES10_S10_EEEEENS4_13SM90_TMA_LOADENS4_14ComposedLayoutINS4_7SwizzleILi2ELi4ELi3EEENS4_18smem_ptr_flag_bitsILi8EEENSW_INS5_IJSE_NSA_ILi8EEEEEENS5_IJSB_SE_EEEEEEEvNS4_8identityES13_NS14_INS15_ILi3ELi4ELi3EEES18_NSW_INS5_IJNSA_ILi128EEES19_EEENS5_IJSB_S1G_EEEEEEEvS1E_EENS_8epilogue10collective18CollectiveEpilogueINS1M_23Sm100TmaWarpSpecializedILi4ELi2ELi32ELb0ELb0EEEJSH_NS5_IJNSW_ISE_SB_EES1R_EEESI_NS5_IJlSB_lEEESI_S1T_NS1M_6fusion15FusionCallbacksIS1Q_NS1U_17LinearCombinationISI_fSI_fLNS_15FloatRoundStyleE2EEESH_S1S_JEEENS4_5SM1004TMEM4LOAD26SM100_TMEM_LOAD_16dp32b32xES13_NS14_IS16_S18_NSW_INS5_IJS19_SE_EEENS5_IJSE_SB_EEEEEEENS4_39AutoVectorizingCopyWithAssumedAlignmentILi128EEENS4_14SM90_TMA_STOREES27_S29_S29_EEEvvEEEEvNT_6ParamsE)
        /*0044*/ 	.word	0x00000000
.L_30:


//--------------------- .nv.compat                --------------------------
	.section	.nv.compat,"",@"SHT_CUDA_COMPAT_INFO"
	.align	4
        /*0000*/ 	.byte	0x02, 0x09, 0x01, 0x00, 0x02, 0x02, 0x02, 0x00, 0x02, 0x05, 0x05, 0x00, 0x03, 0x07, 0x01, 0x01
        /*0010*/ 	.byte	0x02, 0x03, 0x01, 0x00, 0x02, 0x06, 0x01, 0x00, 0x04, 0x0b, 0x08, 0x00, 0x09, 0x00, 0x00, 0x00
        /*0020*/ 	.byte	0x00, 0x00, 0x00, 0x00


//--------------------- .nv.info._ZN7cutlass13device_kernelINS_4gemm6kernel13GemmUniversalIN4cute5tupleIJiiiiEEENS1_10collective13CollectiveMmaINS1_35MainloopSm100TmaUmmaWarpSpecializedILi20ELi2ELi4ENS5_IJNS4_1CILi1EEESB_SB_EEEEENS5_IJNSA_ILi64EEENSA_ILi256EEENSA_ILi32EEEEEENS_12float_e4m3_tENS5_IJSB_llEEESI_SJ_NS4_8TiledMMAINS4_8MMA_AtomIJNS4_10MMA_TraitsINS4_19SM100_MMA_F8F6F4_SSEJSI_SI_fSE_SF_NS4_17integral_constantINS4_4UMMA5MajorELSQ_1EEESR_NSO_INSP_7ScaleInELSS_0EEEST_EEEEEENS4_6LayoutISC_NS5_IJNSA_ILi0EEESX_SX_EEEEENS5_IJNS4_10UnderscoreES10_S10_EEEEENS4_13SM90_TMA_LOADENS4_14ComposedLayoutINS4_7SwizzleILi2ELi4ELi3EEENS4_18smem_ptr_flag_bitsILi8EEENSW_INS5_IJSE_NSA_ILi8EEEEEENS5_IJSB_SE_EEEEEEEvNS4_8identityES13_NS14_INS15_ILi3ELi4ELi3EEES18_NSW_INS5_IJNSA_ILi128EEES19_EEENS5_IJSB_S1G_EEEEEEEvS1E_EENS_8epilogue10collective18CollectiveEpilogueINS1M_23Sm100TmaWarpSpecializedILi4ELi2ELi32ELb0ELb0EEEJSH_NS5_IJNSW_ISE_SB_EES1R_EEESI_NS5_IJlSB_lEEESI_S1T_NS1M_6fusion15FusionCallbacksIS1Q_NS1U_17LinearCombinationISI_fSI_fLNS_15FloatRoundStyleE2EEESH_S1S_JEEENS4_5SM1004TMEM4LOAD26SM100_TMEM_LOAD_16dp32b32xES13_NS14_IS16_S18_NSW_INS5_IJS19_SE_EEENS5_IJSE_SB_EEEEEEENS4_39AutoVectorizingCopyWithAssumedAlignmentILi128EEENS4_14SM90_TMA_STOREES27_S29_S29_EEEvvEEEEvNT_6ParamsE --------------------------
	.section	.nv.info._ZN7cutlass13device_kernelINS_4gemm6kernel13GemmUniversalIN4cute5tupleIJiiiiEEENS1_10collective13CollectiveMmaINS1_35MainloopSm100TmaUmmaWarpSpecializedILi20ELi2ELi4ENS5_IJNS4_1CILi1EEESB_SB_EEEEENS5_IJNSA_ILi64EEENSA_ILi256EEENSA_ILi32EEEEEENS_12float_e4m3_tENS5_IJSB_llEEESI_SJ_NS4_8TiledMMAINS4_8MMA_AtomIJNS4_10MMA_TraitsINS4_19SM100_MMA_F8F6F4_SSEJSI_SI_fSE_SF_NS4_17integral_constantINS4_4UMMA5MajorELSQ_1EEESR_NSO_INSP_7ScaleInELSS_0EEEST_EEEEEENS4_6LayoutISC_NS5_IJNSA_ILi0EEESX_SX_EEEEENS5_IJNS4_10UnderscoreES10_S10_EEEEENS4_13SM90_TMA_LOADENS4_14ComposedLayoutINS4_7SwizzleILi2ELi4ELi3EEENS4_18smem_ptr_flag_bitsILi8EEENSW_INS5_IJSE_NSA_ILi8EEEEEENS5_IJSB_SE_EEEEEEEvNS4_8identityES13_NS14_INS15_ILi3ELi4ELi3EEES18_NSW_INS5_IJNSA_ILi128EEES19_EEENS5_IJSB_S1G_EEEEEEEvS1E_EENS_8epilogue10collective18CollectiveEpilogueINS1M_23Sm100TmaWarpSpecializedILi4ELi2ELi32ELb0ELb0EEEJSH_NS5_IJNSW_ISE_SB_EES1R_EEESI_NS5_IJlSB_lEEESI_S1T_NS1M_6fusion15FusionCallbacksIS1Q_NS1U_17LinearCombinationISI_fSI_fLNS_15FloatRoundStyleE2EEESH_S1S_JEEENS4_5SM1004TMEM4LOAD26SM100_TMEM_LOAD_16dp32b32xES13_NS14_IS16_S18_NSW_INS5_IJS19_SE_EEENS5_IJSE_SB_EEEEEEENS4_39AutoVectorizingCopyWithAssumedAlignmentILi128EEENS4_14SM90_TMA_STOREES27_S29_S29_EEEvvEEEEvNT_6ParamsE,"",@"SHT_CUDA_INFO"
	.sectionflags	@""
	.align	4


	//----- nvinfo : EIATTR_CUDA_API_VERSION
	.align		4
        /*0000*/ 	.byte	0x04, 0x37
        /*0002*/ 	.short	(.L_32 - .L_31)
.L_31:
        /*0004*/ 	.word	0x00000082


	//----- nvinfo : EIATTR_KPARAM_INFO
	.align		4
.L_32:
        /*0008*/ 	.byte	0x04, 0x17
        /*000a*/ 	.short	(.L_34 - .L_33)
.L_33:
        /*000c*/ 	.word	0x00000000
        /*0010*/ 	.short	0x0000
        /*0012*/ 	.short	0x0000
        /*0014*/ 	.byte	0x00, 0xf0, 0x01, 0x20


	//----- nvinfo : EIATTR_AT_ENTRY_FRAGMENTS
	.align		4
.L_34:
        /*0018*/ 	.byte	0x04, 0x4f
        /*001a*/ 	.short	(.L_36 - .L_35)


	//   ....[0]....
.L_35:
        /*001c*/ 	.word	0x00000006


	//----- nvinfo : EIATTR_RESERVED_SMEM_USED
	.align		4
.L_36:
        /*0020*/ 	.byte	0x01, 0x41
	.zero		2


	//----- nvinfo : EIATTR_SPARSE_MMA_MASK
	.align		4
        /*0024*/ 	.byte	0x03, 0x50
        /*0026*/ 	.short	0x0000


	//----- nvinfo : EIATTR_TCGEN05_1CTA_USED
	.align		4
        /*0028*/ 	.byte	0x01, 0x51
	.zero		2


	//----- nvinfo : EIATTR_MAXREG_COUNT
	.align		4
        /*002c*/ 	.byte	0x03, 0x1b
        /*002e*/ 	.short	0x00ff


	//----- nvinfo : EIATTR_NUM_BARRIERS
	.align		4
        /*0030*/ 	.byte	0x02, 0x4c
        /*0032*/ 	.byte	0x07
	.zero		1


	//----- nvinfo : EIATTR_EXTERNS
	.align		4
        /*0034*/ 	.byte	0x04, 0x0f
        /*0036*/ 	.short	(.L_38 - .L_37)


	//   ....[0]....
	.align		4
.L_37:
        /*0038*/ 	.word	index@(__assertfail)


	//----- nvinfo : EIATTR_MERCURY_ISA_VERSION
	.align		4
.L_38:
        /*003c*/ 	.byte	0x03, 0x5f
        /*003e*/ 	.short	0x0101


	//----- nvinfo : EIATTR_INT_WARP_WIDE_INSTR_OFFSETS
	.align		4
        /*0040*/ 	.byte	0x04, 0x31
        /*0042*/ 	.short	(.L_40 - .L_39)


	//   ....[0]....
.L_39:
        /*0044*/ 	.word	0x000020d0


	//   ....[1]....
        /*0048*/ 	.word	0x00004320


	//   ....[2]....
        /*004c*/ 	.word	0x00004350


	//   ....[3]....
        /*0050*/ 	.word	0x000043a0


	//   ....[4]....
        /*0054*/ 	.word	0x00004cc0


	//   ....[5]....
        /*0058*/ 	.word	0x00004d20


	//   ....[6]....
        /*005c*/ 	.word	0x00004e00


	//   ....[7]....
        /*0060*/ 	.word	0x00004e70


	//   ....[8]....
        /*0064*/ 	.word	0x00004f80


	//   ....[9]....
        /*0068*/ 	.word	0x00005010


	//   ....[10]....
        /*006c*/ 	.word	0x000051e0


	//   ....[11]....
        /*0070*/ 	.word	0x00005340


	//----- nvinfo : EIATTR_COOP_GROUP_MASK_REGIDS
	.align		4
.L_40:
        /*0074*/ 	.byte	0x04, 0x29
        /*0076*/ 	.short	(.L_42 - .L_41)


	//   ....[0]....
.L_41:
        /*0078*/ 	.word	0xffffffff


	//   ....[1]....
        /*007c*/ 	.word	0xffffffff


	//   ....[2]....
        /*0080*/ 	.word	0xffffffff


	//   ....[3]....
        /*0084*/ 	.word	0xffffffff


	//   ....[4]....
        /*0088*/ 	.word	0xffffffff


	//   ....[5]....
        /*008c*/ 	.word	0xffffffff


	//   ....[6]....
        /*0090*/ 	.word	0xffffffff


	//   ....[7]....
        /*0094*/ 	.word	0xffffffff


	//   ....[8]....
        /*0098*/ 	.word	0xffffffff


	//   ....[9]....
        /*009c*/ 	.word	0xffffffff


	//   ....[10]....
        /*00a0*/ 	.word	0xffffffff


	//   ....[11]....
        /*00a4*/ 	.word	0xffffffff


	//   ....[12]....
        /*00a8*/ 	.word	0xffffffff


	//----- nvinfo : EIATTR_COOP_GROUP_INSTR_OFFSETS
	.align		4
.L_42:
        /*00ac*/ 	.byte	0x04, 0x28
        /*00ae*/ 	.short	(.L_44 - .L_43)


	//   ....[0]....
.L_43:
        /*00b0*/ 	.word	0x00000090


	//   ....[1]....
        /*00b4*/ 	.word	0x000004d0


	//   ....[2]....
        /*00b8*/ 	.word	0x00000870


	//   ....[3]....
        /*00bc*/ 	.word	0x00000a10


	//   ....[4]....
        /*00c0*/ 	.word	0x00000b10


	//   ....[5]....
        /*00c4*/ 	.word	0x00000c80


	//   ....[6]....
        /*00c8*/ 	.word	0x00000e20


	//   ....[7]....
        /*00cc*/ 	.word	0x00001fb0


	//   ....[8]....
        /*00d0*/ 	.word	0x00003690


	//   ....[9]....
        /*00d4*/ 	.word	0x000038a0


	//   ....[10]....
        /*00d8*/ 	.word	0x000038d0


	//   ....[11]....
        /*00dc*/ 	.word	0x00004210


	//   ....[12]....
        /*00e0*/ 	.word	0x00004440


	//----- nvinfo : EIATTR_VRC_CTA_INIT_COUNT
	.align		4
.L_44:
        /*00e4*/ 	.byte	0x02, 0x4a
        /*00e6*/ 	.byte	0x80
	.zero		1


	//----- nvinfo : EIATTR_SYSCALL_OFFSETS
	.align		4
        /*00e8*/ 	.byte	0x04, 0x46
        /*00ea*/ 	.short	(.L_46 - .L_45)


	//   ....[0]....
.L_45:
        /*00ec*/ 	.word	0x00005dc0


	//   ....[1]....
        /*00f0*/ 	.word	0x00005f00


	//   ....[2]....
        /*00f4*/ 	.word	0x00006700


	//   ....[3]....
        /*00f8*/ 	.word	0x000074a0


	//   ....[4]....
        /*00fc*/ 	.word	0x00008200


	//   ....[5]....
        /*0100*/ 	.word	0x00008f90


	//----- nvinfo : EIATTR_MBARRIER_INSTR_OFFSETS
	.align		4
.L_46:
        /*0104*/ 	.byte	0x04, 0x39
        /*0106*/ 	.short	(.L_48 - .L_47)


	//   ....[0]....
.L_47:
        /*0108*/ 	.word	0x000005d0
        /*010c*/ 	.word	0x000000ff
        /*0110*/ 	.word	0x00000000
        /*0114*/ 	.short	0x0100
        /*0116*/ 	.byte	0x05
	.zero		1


	//   ....[1]....
        /*0118*/ 	.word	0x000005e0
        /*011c*/ 	.word	0x000000ff
        /*0120*/ 	.word	0x000000a0
        /*0124*/ 	.short	0x0100
        /*0126*/ 	.byte	0x05
	.zero		1


	//   ....[2]....
        /*0128*/ 	.word	0x000005f0
        /*012c*/ 	.word	0x000000ff
        /*0130*/ 	.word	0x00000008
        /*0134*/ 	.short	0x0100
        /*0136*/ 	.byte	0x05
	.zero		1


	//   ....[3]....
        /*0138*/ 	.word	0x00000600
        /*013c*/ 	.word	0x000000ff
        /*0140*/ 	.word	0x000000a8
        /*0144*/ 	.short	0x0100
        /*0146*/ 	.byte	0x05
	.zero		1


	//   ....[4]....
        /*0148*/ 	.word	0x00000610
        /*014c*/ 	.word	0x000000ff
        /*0150*/ 	.word	0x00000010
        /*0154*/ 	.short	0x0100
        /*0156*/ 	.byte	0x05
	.zero		1


	//   ....[5]....
        /*0158*/ 	.word	0x00000620
        /*015c*/ 	.word	0x000000ff
        /*0160*/ 	.word	0x000000b0
        /*0164*/ 	.short	0x0100
        /*0166*/ 	.byte	0x05
	.zero		1


	//   ....[6]....
        /*0168*/ 	.word	0x00000630
        /*016c*/ 	.word	0x000000ff
        /*0170*/ 	.word	0x00000018
        /*0174*/ 	.short	0x0100
        /*0176*/ 	.byte	0x05
	.zero		1


	//   ....[7]....
        /*0178*/ 	.word	0x00000640
        /*017c*/ 	.word	0x000000ff
        /*0180*/ 	.word	0x000000b8
        /*0184*/ 	.short	0x0100
        /*0186*/ 	.byte	0x05
	.zero		1


	//   ....[8]....
        /*0188*/ 	.word	0x00000650
        /*018c*/ 	.word	0x000000ff
        /*0190*/ 	.word	0x00000020
        /*0194*/ 	.short	0x0100
        /*0196*/ 	.byte	0x05
	.zero		1


	//   ....[9]....
        /*0198*/ 	.word	0x00000660
        /*019c*/ 	.word	0x000000ff
        /*01a0*/ 	.word	0x000000c0
        /*01a4*/ 	.short	0x0100
        /*01a6*/ 	.byte	0x05
	.zero		1


	//   ....[10]....
        /*01a8*/ 	.word	0x00000670
        /*01ac*/ 	.word	0x000000ff
        /*01b0*/ 	.word	0x00000028
        /*01b4*/ 	.short	0x0100
        /*01b6*/ 	.byte	0x05
	.zero		1


	//   ....[11]....
        /*01b8*/ 	.word	0x00000680
        /*01bc*/ 	.word	0x000000ff
        /*01c0*/ 	.word	0x000000c8
        /*01c4*/ 	.short	0x0100
        /*01c6*/ 	.byte	0x05
	.zero		1


	//   ....[12]....
        /*01c8*/ 	.word	0x00000690
        /*01cc*/ 	.word	0x000000ff
        /*01d0*/ 	.word	0x00000030
        /*01d4*/ 	.short	0x0100
        /*01d6*/ 	.byte	0x05
	.zero		1


	//   ....[13]....
        /*01d8*/ 	.word	0x000006a0
        /*01dc*/ 	.word	0x000000ff
        /*01e0*/ 	.word	0x000000d0
        /*01e4*/ 	.short	0x0100
        /*01e6*/ 	.byte	0x05
	.zero		1


	//   ....[14]....
        /*01e8*/ 	.word	0x000006b0
        /*01ec*/ 	.word	0x000000ff
        /*01f0*/ 	.word	0x00000038
        /*01f4*/ 	.short	0x0100
        /*01f6*/ 	.byte	0x05
	.zero		1


	//   ....[15]....
        /*01f8*/ 	.word	0x000006c0
        /*01fc*/ 	.word	0x000000ff
        /*0200*/ 	.word	0x000000d8
        /*0204*/ 	.short	0x0100
        /*0206*/ 	.byte	0x05
	.zero		1


	//   ....[16]....
        /*0208*/ 	.word	0x000006d0
        /*020c*/ 	.word	0x000000ff
        /*0210*/ 	.word	0x00000040
        /*0214*/ 	.short	0x0100
        /*0216*/ 	.byte	0x05
	.zero		1


	//   ....[17]....
        /*0218*/ 	.word	0x000006e0
        /*021c*/ 	.word	0x000000ff
        /*0220*/ 	.word	0x000000e0
        /*0224*/ 	.short	0x0100
        /*0226*/ 	.byte	0x05
	.zero		1


	//   ....[18]....
        /*0228*/ 	.word	0x000006f0
        /*022c*/ 	.word	0x000000ff
        /*0230*/ 	.word	0x00000048
        /*0234*/ 	.short	0x0100
        /*0236*/ 	.byte	0x05
	.zero		1


	//   ....[19]....
        /*0238*/ 	.word	0x00000700
        /*023c*/ 	.word	0x000000ff
        /*0240*/ 	.word	0x000000e8
        /*0244*/ 	.short	0x0100
        /*0246*/ 	.byte	0x05
	.zero		1


	//   ....[20]....
        /*0248*/ 	.word	0x00000710
        /*024c*/ 	.word	0x000000ff
        /*0250*/ 	.word	0x00000050
        /*0254*/ 	.short	0x0100
        /*0256*/ 	.byte	0x05
	.zero		1


	//   ....[21]....
        /*0258*/ 	.word	0x00000720
        /*025c*/ 	.word	0x000000ff
        /*0260*/ 	.word	0x000000f0
        /*0264*/ 	.short	0x0100
        /*0266*/ 	.byte	0x05
	.zero		1


	//   ....[22]....
        /*0268*/ 	.word	0x00000730
        /*026c*/ 	.word	0x000000ff
        /*0270*/ 	.word	0x00000058
        /*0274*/ 	.short	0x0100
        /*0276*/ 	.byte	0x05
	.zero		1


	//   ....[23]....
        /*0278*/ 	.word	0x00000740
        /*027c*/ 	.word	0x000000ff
        /*0280*/ 	.word	0x000000f8
        /*0284*/ 	.short	0x0100
        /*0286*/ 	.byte	0x05
	.zero		1


	//   ....[24]....
        /*0288*/ 	.word	0x00000750
        /*028c*/ 	.word	0x000000ff
        /*0290*/ 	.word	0x00000060
        /*0294*/ 	.short	0x0100
        /*0296*/ 	.byte	0x05
	.zero		1


	//   ....[25]....
        /*0298*/ 	.word	0x00000760
        /*029c*/ 	.word	0x000000ff
        /*02a0*/ 	.word	0x00000100
        /*02a4*/ 	.short	0x0100
        /*02a6*/ 	.byte	0x05
	.zero		1


	//   ....[26]....
        /*02a8*/ 	.word	0x00000770
        /*02ac*/ 	.word	0x000000ff
        /*02b0*/ 	.word	0x00000068
        /*02b4*/ 	.short	0x0100
        /*02b6*/ 	.byte	0x05
	.zero		1


	//   ....[27]....
        /*02b8*/ 	.word	0x00000780
        /*02bc*/ 	.word	0x000000ff
        /*02c0*/ 	.word	0x00000108
        /*02c4*/ 	.short	0x0100
        /*02c6*/ 	.byte	0x05
	.zero		1


	//   ....[28]....
        /*02c8*/ 	.word	0x00000790
        /*02cc*/ 	.word	0x000000ff
        /*02d0*/ 	.word	0x00000070
        /*02d4*/ 	.short	0x0100
        /*02d6*/ 	.byte	0x05
	.zero		1


	//   ....[29]....
        /*02d8*/ 	.word	0x000007a0
        /*02dc*/ 	.word	0x000000ff
        /*02e0*/ 	.word	0x00000110
        /*02e4*/ 	.short	0x0100
        /*02e6*/ 	.byte	0x05
	.zero		1


	//   ....[30]....
        /*02e8*/ 	.word	0x000007b0
        /*02ec*/ 	.word	0x000000ff
        /*02f0*/ 	.word	0x00000078
        /*02f4*/ 	.short	0x0100
        /*02f6*/ 	.byte	0x05
	.zero		1


	//   ....[31]....
        /*02f8*/ 	.word	0x000007c0
        /*02fc*/ 	.word	0x000000ff
        /*0300*/ 	.word	0x00000118
        /*0304*/ 	.short	0x0100
        /*0306*/ 	.byte	0x05
	.zero		1


	//   ....[32]....
        /*0308*/ 	.word	0x000007d0
        /*030c*/ 	.word	0x000000ff
        /*0310*/ 	.word	0x00000080
        /*0314*/ 	.short	0x0100
        /*0316*/ 	.byte	0x05
	.zero		1


	//   ....[33]....
        /*0318*/ 	.word	0x000007e0
        /*031c*/ 	.word	0x000000ff
        /*0320*/ 	.word	0x00000120
        /*0324*/ 	.short	0x0100
        /*0326*/ 	.byte	0x05
	.zero		1


	//   ....[34]....
        /*0328*/ 	.word	0x000007f0
        /*032c*/ 	.word	0x000000ff
        /*0330*/ 	.word	0x00000088
        /*0334*/ 	.short	0x0100
        /*0336*/ 	.byte	0x05
	.zero		1


	//   ....[35]....
        /*0338*/ 	.word	0x00000800
        /*033c*/ 	.word	0x000000ff
        /*0340*/ 	.word	0x00000128
        /*0344*/ 	.short	0x0100
        /*0346*/ 	.byte	0x05
	.zero		1


	//   ....[36]....
        /*0348*/ 	.word	0x00000810
        /*034c*/ 	.word	0x000000ff
        /*0350*/ 	.word	0x00000090
        /*0354*/ 	.short	0x0100
        /*0356*/ 	.byte	0x05
	.zero		1


	//   ....[37]....
        /*0358*/ 	.word	0x00000820
        /*035c*/ 	.word	0x000000ff
        /*0360*/ 	.word	0x00000130
        /*0364*/ 	.short	0x0100
        /*0366*/ 	.byte	0x05
	.zero		1


	//   ....[38]....
        /*0368*/ 	.word	0x00000830
        /*036c*/ 	.word	0x000000ff
        /*0370*/ 	.word	0x00000098
        /*0374*/ 	.short	0x0100
        /*0376*/ 	.byte	0x05
	.zero		1


	//   ....[39]....
        /*0378*/ 	.word	0x00000840
        /*037c*/ 	.word	0x000000ff
        /*0380*/ 	.word	0x00000138
        /*0384*/ 	.short	0x0100
        /*0386*/ 	.byte	0x05
	.zero		1


	//   ....[40]....
        /*0388*/ 	.word	0x00000980
        /*038c*/ 	.word	0x000000ff
        /*0390*/ 	.word	0x00000140
        /*0394*/ 	.short	0x0100
        /*0396*/ 	.byte	0x07
	.zero		1


	//   ....[41]....
        /*0398*/ 	.word	0x00000990
        /*039c*/ 	.word	0x000000ff
        /*03a0*/ 	.word	0x00000160
        /*03a4*/ 	.short	0x0100
        /*03a6*/ 	.byte	0x07
	.zero		1


	//   ....[42]....
        /*03a8*/ 	.word	0x000009a0
        /*03ac*/ 	.word	0x000000ff
        /*03b0*/ 	.word	0x00000148
        /*03b4*/ 	.short	0x0100
        /*03b6*/ 	.byte	0x07
	.zero		1


	//   ....[43]....
        /*03b8*/ 	.word	0x000009b0
        /*03bc*/ 	.word	0x000000ff
        /*03c0*/ 	.word	0x00000168
        /*03c4*/ 	.short	0x0100
        /*03c6*/ 	.byte	0x07
	.zero		1


	//   ....[44]....
        /*03c8*/ 	.word	0x000009c0
        /*03cc*/ 	.word	0x000000ff
        /*03d0*/ 	.word	0x00000150
        /*03d4*/ 	.short	0x0100
        /*03d6*/ 	.byte	0x07
	.zero		1


	//   ....[45]....
        /*03d8*/ 	.word	0x000009d0
        /*03dc*/ 	.word	0x000000ff
        /*03e0*/ 	.word	0x00000170
        /*03e4*/ 	.short	0x0100
        /*03e6*/ 	.byte	0x07
	.zero		1


	//   ....[46]....
        /*03e8*/ 	.word	0x000009e0
        /*03ec*/ 	.word	0x000000ff
        /*03f0*/ 	.word	0x00000158
        /*03f4*/ 	.short	0x0100
        /*03f6*/ 	.byte	0x07
	.zero		1


	//   ....[47]....
        /*03f8*/ 	.word	0x000009f0
        /*03fc*/ 	.word	0x000000ff
        /*0400*/ 	.word	0x00000178
        /*0404*/ 	.short	0x0100
        /*0406*/ 	.byte	0x07
	.zero		1


	//   ....[48]....
        /*0408*/ 	.word	0x00000ae0
        /*040c*/ 	.word	0x000000ff
        /*0410*/ 	.word	0x00000180
        /*0414*/ 	.short	0x0100
        /*0416*/ 	.byte	0x05
	.zero		1


	//   ....[49]....
        /*0418*/ 	.word	0x00000af0
        /*041c*/ 	.word	0x000000ff
        /*0420*/ 	.word	0x00000188
        /*0424*/ 	.short	0x0100
        /*0426*/ 	.byte	0x05
	.zero		1


	//   ....[50]....
        /*0428*/ 	.word	0x00000c30
        /*042c*/ 	.word	0x000000ff
        /*0430*/ 	.word	0x00000190
        /*0434*/ 	.short	0x0100
        /*0436*/ 	.byte	0x05
	.zero		1


	//   ....[51]....
        /*0438*/ 	.word	0x00000c40
        /*043c*/ 	.word	0x000000ff
        /*0440*/ 	.word	0x000001a0
        /*0444*/ 	.short	0x0100
        /*0446*/ 	.byte	0x05
	.zero		1


	//   ....[52]....
        /*0448*/ 	.word	0x00000c50
        /*044c*/ 	.word	0x000000ff
        /*0450*/ 	.word	0x00000198
        /*0454*/ 	.short	0x0100
        /*0456*/ 	.byte	0x05
	.zero		1


	//   ....[53]....
        /*0458*/ 	.word	0x00000c60
        /*045c*/ 	.word	0x000000ff
        /*0460*/ 	.word	0x000001a8
        /*0464*/ 	.short	0x0100
        /*0466*/ 	.byte	0x05
	.zero		1


	//   ....[54]....
        /*0468*/ 	.word	0x00000d90
        /*046c*/ 	.word	0x000000ff
        /*0470*/ 	.word	0x000001b0
        /*0474*/ 	.short	0x0100
        /*0476*/ 	.byte	0x07
	.zero		1


	//   ....[55]....
        /*0478*/ 	.word	0x00000da0
        /*047c*/ 	.word	0x000000ff
        /*0480*/ 	.word	0x000001d0
        /*0484*/ 	.short	0x0100
        /*0486*/ 	.byte	0x07
	.zero		1


	//   ....[56]....
        /*0488*/ 	.word	0x00000db0
        /*048c*/ 	.word	0x000000ff
        /*0490*/ 	.word	0x000001b8
        /*0494*/ 	.short	0x0100
        /*0496*/ 	.byte	0x07
	.zero		1


	//   ....[57]....
        /*0498*/ 	.word	0x00000dc0
        /*049c*/ 	.word	0x000000ff
        /*04a0*/ 	.word	0x000001d8
        /*04a4*/ 	.short	0x0100
        /*04a6*/ 	.byte	0x07
	.zero		1


	//   ....[58]....
        /*04a8*/ 	.word	0x00000dd0
        /*04ac*/ 	.word	0x000000ff
        /*04b0*/ 	.word	0x000001c0
        /*04b4*/ 	.short	0x0100
        /*04b6*/ 	.byte	0x07
	.zero		1


	//   ....[59]....
        /*04b8*/ 	.word	0x00000de0
        /*04bc*/ 	.word	0x000000ff
        /*04c0*/ 	.word	0x000001e0
        /*04c4*/ 	.short	0x0100
        /*04c6*/ 	.byte	0x07
	.zero		1


	//   ....[60]....
        /*04c8*/ 	.word	0x00000df0
        /*04cc*/ 	.word	0x000000ff
        /*04d0*/ 	.word	0x000001c8
        /*04d4*/ 	.short	0x0100
        /*04d6*/ 	.byte	0x07
	.zero		1


	//   ....[61]....
        /*04d8*/ 	.word	0x00000e00
        /*04dc*/ 	.word	0x000000ff
        /*04e0*/ 	.word	0x000001e8
        /*04e4*/ 	.short	0x0100
        /*04e6*/ 	.byte	0x07
	.zero		1


	//   ....[62]....
        /*04e8*/ 	.word	0x00000ef0
        /*04ec*/ 	.word	0x000000ff
        /*04f0*/ 	.word	0x000001f0
        /*04f4*/ 	.short	0x0100
        /*04f6*/ 	.byte	0x05
	.zero		1


	//   ....[63]....
        /*04f8*/ 	.word	0x00000f00
        /*04fc*/ 	.word	0x000000ff
        /*0500*/ 	.word	0x00000200
        /*0504*/ 	.short	0x0100
        /*0506*/ 	.byte	0x05
	.zero		1


	//   ....[64]....
        /*0508*/ 	.word	0x00000f10
        /*050c*/ 	.word	0x000000ff
        /*0510*/ 	.word	0x000001f8
        /*0514*/ 	.short	0x0100
        /*0516*/ 	.byte	0x05
	.zero		1


	//   ....[65]....
        /*0518*/ 	.word	0x00000f20
        /*051c*/ 	.word	0x000000ff
        /*0520*/ 	.word	0x00000208
        /*0524*/ 	.short	0x0100
        /*0526*/ 	.byte	0x05
	.zero		1


	//   ....[66]....
        /*0528*/ 	.word	0x000017f0
        /*052c*/ 	.word	0x00000002
        /*0530*/ 	.word	0x00000200
        /*0534*/ 	.short	0x010a
        /*0536*/ 	.byte	0xff
	.zero		1


	//   ....[67]....
        /*0538*/ 	.word	0x00001820
        /*053c*/ 	.word	0x00000002
        /*0540*/ 	.word	0x000001f0
        /*0544*/ 	.short	0x0101
        /*0546*/ 	.byte	0xff
	.zero		1


	//   ....[68]....
        /*0548*/ 	.word	0x000018f0
        /*054c*/ 	.word	0x000000ff
        /*0550*/ 	.word	0x000000a0
        /*0554*/ 	.short	0x010a
        /*0556*/ 	.byte	0x08
	.zero		1


	//   ....[69]....
        /*0558*/ 	.word	0x000019a0
        /*055c*/ 	.word	0x000000ff
        /*0560*/ 	.word	0x000000a0
        /*0564*/ 	.short	0x010a
        /*0566*/ 	.byte	0x21
	.zero		1


	//   ....[70]....
        /*0568*/ 	.word	0x00001af0
        /*056c*/ 	.word	0x000000ff
        /*0570*/ 	.word	0x000000a0
        /*0574*/ 	.short	0x010a
        /*0576*/ 	.byte	0x08
	.zero		1


	//   ....[71]....
        /*0578*/ 	.word	0x00001c50
        /*057c*/ 	.word	0x000000ff
        /*0580*/ 	.word	0x00000188
        /*0584*/ 	.short	0x0101
        /*0586*/ 	.byte	0x04
	.zero		1


	//   ....[72]....
        /*0588*/ 	.word	0x00001c70
        /*058c*/ 	.word	0x000000ff
        /*0590*/ 	.word	0x000000a0
        /*0594*/ 	.short	0x010a
        /*0596*/ 	.byte	0x08
	.zero		1


	//   ....[73]....
        /*0598*/ 	.word	0x00001d00
        /*059c*/ 	.word	0x000000ff
        /*05a0*/ 	.word	0x000000a0
        /*05a4*/ 	.short	0x010a
        /*05a6*/ 	.byte	0x19
	.zero		1


	//   ....[74]....
        /*05a8*/ 	.word	0x00001e50
        /*05ac*/ 	.word	0x000000ff
        /*05b0*/ 	.word	0x000000a0
        /*05b4*/ 	.short	0x010a
        /*05b6*/ 	.byte	0x08
	.zero		1


	//   ....[75]....
        /*05b8*/ 	.word	0x00001fe0
        /*05bc*/ 	.word	0x00000002
        /*05c0*/ 	.word	0x00000190
        /*05c4*/ 	.short	0x010a
        /*05c6*/ 	.byte	0xff
	.zero		1


	//   ....[76]....
        /*05c8*/ 	.word	0x000020a0
        /*05cc*/ 	.word	0x00000002
        /*05d0*/ 	.word	0x00000000
        /*05d4*/ 	.short	0x0101
        /*05d6*/ 	.byte	0xff
	.zero		1


	//   ....[77]....
        /*05d8*/ 	.word	0x00002600
        /*05dc*/ 	.word	0x000000ff
        /*05e0*/ 	.word	0x00000000
        /*05e4*/ 	.short	0x010a
        /*05e6*/ 	.byte	0x05
	.zero		1


	//   ....[78]....
        /*05e8*/ 	.word	0x00002690
        /*05ec*/ 	.word	0x000000ff
        /*05f0*/ 	.word	0x00000000
        /*05f4*/ 	.short	0x010a
        /*05f6*/ 	.byte	0x05
	.zero		1


	//   ....[79]....
        /*05f8*/ 	.word	0x00002720
        /*05fc*/ 	.word	0x000000ff
        /*0600*/ 	.word	0x00000000
        /*0604*/ 	.short	0x010a
        /*0606*/ 	.byte	0x05
	.zero		1


	//   ....[80]....
        /*0608*/ 	.word	0x000027b0
        /*060c*/ 	.word	0x000000ff
        /*0610*/ 	.word	0x00000000
        /*0614*/ 	.short	0x010a
        /*0616*/ 	.byte	0x05
	.zero		1


	//   ....[81]....
        /*0618*/ 	.word	0x00002840
        /*061c*/ 	.word	0x000000ff
        /*0620*/ 	.word	0x00000000
        /*0624*/ 	.short	0x010a
        /*0626*/ 	.byte	0x05
	.zero		1


	//   ....[82]....
        /*0628*/ 	.word	0x000028d0
        /*062c*/ 	.word	0x000000ff
        /*0630*/ 	.word	0x00000000
        /*0634*/ 	.short	0x010a
        /*0636*/ 	.byte	0x05
	.zero		1


	//   ....[83]....
        /*0638*/ 	.word	0x00002960
        /*063c*/ 	.word	0x000000ff
        /*0640*/ 	.word	0x00000000
        /*0644*/ 	.short	0x010a
        /*0646*/ 	.byte	0x05
	.zero		1


	//   ....[84]....
        /*0648*/ 	.word	0x000029f0
        /*064c*/ 	.word	0x000000ff
        /*0650*/ 	.word	0x00000000
        /*0654*/ 	.short	0x010a
        /*0656*/ 	.byte	0x05
	.zero		1


	//   ....[85]....
        /*0658*/ 	.word	0x00002a80
        /*065c*/ 	.word	0x000000ff
        /*0660*/ 	.word	0x00000000
        /*0664*/ 	.short	0x010a
        /*0666*/ 	.byte	0x05
	.zero		1


	//   ....[86]....
        /*0668*/ 	.word	0x00002b10
        /*066c*/ 	.word	0x000000ff
        /*0670*/ 	.word	0x00000000
        /*0674*/ 	.short	0x010a
        /*0676*/ 	.byte	0x05
	.zero		1


	//   ....[87]....
        /*0678*/ 	.word	0x00002ba0
        /*067c*/ 	.word	0x000000ff
        /*0680*/ 	.word	0x00000000
        /*0684*/ 	.short	0x010a
        /*0686*/ 	.byte	0x05
	.zero		1


	//   ....[88]....
        /*0688*/ 	.word	0x00002c30
        /*068c*/ 	.word	0x000000ff
        /*0690*/ 	.word	0x00000000
        /*0694*/ 	.short	0x010a
        /*0696*/ 	.byte	0x05
	.zero		1


	//   ....[89]....
        /*0698*/ 	.word	0x00002cc0
        /*069c*/ 	.word	0x000000ff
        /*06a0*/ 	.word	0x00000000
        /*06a4*/ 	.short	0x010a
        /*06a6*/ 	.byte	0x05
	.zero		1


	//   ....[90]....
        /*06a8*/ 	.word	0x00002d50
        /*06ac*/ 	.word	0x000000ff
        /*06b0*/ 	.word	0x00000000
        /*06b4*/ 	.short	0x010a
        /*06b6*/ 	.byte	0x05
	.zero		1


	//   ....[91]....
        /*06b8*/ 	.word	0x00002de0
        /*06bc*/ 	.word	0x000000ff
        /*06c0*/ 	.word	0x00000000
        /*06c4*/ 	.short	0x010a
        /*06c6*/ 	.byte	0x05
	.zero		1


	//   ....[92]....
        /*06c8*/ 	.word	0x00002e70
        /*06cc*/ 	.word	0x000000ff
        /*06d0*/ 	.word	0x00000000
        /*06d4*/ 	.short	0x010a
        /*06d6*/ 	.byte	0x05
	.zero		1


	//   ....[93]....
        /*06d8*/ 	.word	0x00002f00
        /*06dc*/ 	.word	0x000000ff
        /*06e0*/ 	.word	0x00000000
        /*06e4*/ 	.short	0x010a
        /*06e6*/ 	.byte	0x05
	.zero		1


	//   ....[94]....
        /*06e8*/ 	.word	0x00002f90
        /*06ec*/ 	.word	0x000000ff
        /*06f0*/ 	.word	0x00000000
        /*06f4*/ 	.short	0x010a
        /*06f6*/ 	.byte	0x05
	.zero		1


	//   ....[95]....
        /*06f8*/ 	.word	0x00003020
        /*06fc*/ 	.word	0x000000ff
        /*0700*/ 	.word	0x00000000
        /*0704*/ 	.short	0x010a
        /*0706*/ 	.byte	0x05
	.zero		1


	//   ....[96]....
        /*0708*/ 	.word	0x000030c0
        /*070c*/ 	.word	0x00000000
        /*0710*/ 	.word	0x00000000
        /*0714*/ 	.short	0x010a
        /*0716*/ 	.byte	0xff
	.zero		1


	//   ....[97]....
        /*0718*/ 	.word	0x000031e0
        /*071c*/ 	.word	0x00000000
        /*0720*/ 	.word	0x000001f0
        /*0724*/ 	.short	0x010a
        /*0726*/ 	.byte	0xff
	.zero		1


	//   ....[98]....
        /*0728*/ 	.word	0x00003250
        /*072c*/ 	.word	0x00000000
        /*0730*/ 	.word	0x00000000
        /*0734*/ 	.short	0x0101
        /*0736*/ 	.byte	0xff
	.zero		1


	//   ....[99]....
        /*0738*/ 	.word	0x00003270
        /*073c*/ 	.word	0x000000ff
        /*0740*/ 	.word	0x000001a0
        /*0744*/ 	.short	0x010a
        /*0746*/ 	.byte	0x05
	.zero		1


	//   ....[100]....
        /*0748*/ 	.word	0x00003390
        /*074c*/ 	.word	0x00000000
        /*0750*/ 	.word	0x00000190
        /*0754*/ 	.short	0x010a
        /*0756*/ 	.byte	0xff
	.zero		1


	//   ....[101]....
        /*0758*/ 	.word	0x00003490
        /*075c*/ 	.word	0x00000000
        /*0760*/ 	.word	0x00000000
        /*0764*/ 	.short	0x0101
        /*0766*/ 	.byte	0xff
	.zero		1


	//   ....[102]....
        /*0768*/ 	.word	0x00003520
        /*076c*/ 	.word	0x000000ff
        /*0770*/ 	.word	0x000001a0
        /*0774*/ 	.short	0x0106
        /*0776*/ 	.byte	0x05
	.zero		1


	//   ....[103]....
        /*0778*/ 	.word	0x00003540
        /*077c*/ 	.word	0x000000ff
        /*0780*/ 	.word	0x000001a0
        /*0784*/ 	.short	0x010a
        /*0786*/ 	.byte	0x05
	.zero		1


	//   ....[104]....
        /*0788*/ 	.word	0x000035d0
        /*078c*/ 	.word	0x000000ff
        /*0790*/ 	.word	0x000001a0
        /*0794*/ 	.short	0x0106
        /*0796*/ 	.byte	0x04
	.zero		1


	//   ....[105]....
        /*0798*/ 	.word	0x00003610
        /*079c*/ 	.word	0x00000000
        /*07a0*/ 	.word	0x000001a0
        /*07a4*/ 	.short	0x010a
        /*07a6*/ 	.byte	0xff
	.zero		1


	//   ....[106]....
        /*07a8*/ 	.word	0x00003ae0
        /*07ac*/ 	.word	0x00000000
        /*07b0*/ 	.word	0x00000190
        /*07b4*/ 	.short	0x010a
        /*07b6*/ 	.byte	0xff
	.zero		1


	//   ....[107]....
        /*07b8*/ 	.word	0x00003be0
        /*07bc*/ 	.word	0x00000003
        /*07c0*/ 	.word	0x00000000
        /*07c4*/ 	.short	0x0101
        /*07c6*/ 	.byte	0xff
	.zero		1


	//   ....[108]....
        /*07c8*/ 	.word	0x00003bf0
        /*07cc*/ 	.word	0x000000ff
        /*07d0*/ 	.word	0x00000000
        /*07d4*/ 	.short	0x010a
        /*07d6*/ 	.byte	0x04
	.zero		1


	//   ....[109]....
        /*07d8*/ 	.word	0x00003c10
        /*07dc*/ 	.word	0x000000ff
        /*07e0*/ 	.word	0x000001d0
        /*07e4*/ 	.short	0x010a
        /*07e6*/ 	.byte	0x09
	.zero		1


	//   ....[110]....
        /*07e8*/ 	.word	0x00003d50
        /*07ec*/ 	.word	0x000000ff
        /*07f0*/ 	.word	0x00000000
        /*07f4*/ 	.short	0x010a
        /*07f6*/ 	.byte	0x07
	.zero		1


	//   ....[111]....
        /*07f8*/ 	.word	0x00003e60
        /*07fc*/ 	.word	0x000000ff
        /*0800*/ 	.word	0x00000000
        /*0804*/ 	.short	0x010a
        /*0806*/ 	.byte	0x04
	.zero		1


	//   ....[112]....
        /*0808*/ 	.word	0x00004040
        /*080c*/ 	.word	0x000000ff
        /*0810*/ 	.word	0x00000000
        /*0814*/ 	.short	0x010a
        /*0816*/ 	.byte	0x05
	.zero		1


	//   ....[113]....
        /*0818*/ 	.word	0x000040d0
        /*081c*/ 	.word	0x000000ff
        /*0820*/ 	.word	0x00000000
        /*0824*/ 	.short	0x010a
        /*0826*/ 	.byte	0x05
	.zero		1


	//   ....[114]....
        /*0828*/ 	.word	0x00004160
        /*082c*/ 	.word	0x000000ff
        /*0830*/ 	.word	0x00000000
        /*0834*/ 	.short	0x010a
        /*0836*/ 	.byte	0x05
	.zero		1


	//   ....[115]....
        /*0838*/ 	.word	0x000041f0
        /*083c*/ 	.word	0x000000ff
        /*0840*/ 	.word	0x00000000
        /*0844*/ 	.short	0x010a
        /*0846*/ 	.byte	0x07
	.zero		1


	//   ....[116]....
        /*0848*/ 	.word	0x00004670
        /*084c*/ 	.word	0x00000000
        /*0850*/ 	.word	0x00000190
        /*0854*/ 	.short	0x010a
        /*0856*/ 	.byte	0xff
	.zero		1


	//   ....[117]....
        /*0858*/ 	.word	0x00004730
        /*085c*/ 	.word	0x00000000
        /*0860*/ 	.word	0x00000000
        /*0864*/ 	.short	0x0101
        /*0866*/ 	.byte	0xff
	.zero		1


	//   ....[118]....
        /*0868*/ 	.word	0x00004a50
        /*086c*/ 	.word	0x000000ff
        /*0870*/ 	.word	0x00000188
        /*0874*/ 	.short	0x010a
        /*0876*/ 	.byte	0x07
	.zero		1


	//   ....[119]....
        /*0878*/ 	.word	0x00004c40
        /*087c*/ 	.word	0x000000ff
        /*0880*/ 	.word	0x00000160
        /*0884*/ 	.short	0x010a
        /*0886*/ 	.byte	0x07
	.zero		1


	//   ....[120]....
        /*0888*/ 	.word	0x00004db0
        /*088c*/ 	.word	0x000000ff
        /*0890*/ 	.word	0x00000140
        /*0894*/ 	.short	0x010b
        /*0896*/ 	.byte	0x07
	.zero		1


	//   ....[121]....
        /*0898*/ 	.word	0x00004dc0
        /*089c*/ 	.word	0x000000ff
        /*08a0*/ 	.word	0x00000000
        /*08a4*/ 	.short	0x0101
        /*08a6*/ 	.byte	0x08
	.zero		1


	//   ....[122]....
        /*08a8*/ 	.word	0x00004dd0
        /*08ac*/ 	.word	0x000000ff
        /*08b0*/ 	.word	0x00000168
        /*08b4*/ 	.short	0x010a
        /*08b6*/ 	.byte	0x07
	.zero		1


	//   ....[123]....
        /*08b8*/ 	.word	0x00004f20
        /*08bc*/ 	.word	0x000000ff
        /*08c0*/ 	.word	0x00000148
        /*08c4*/ 	.short	0x010b
        /*08c6*/ 	.byte	0x07
	.zero		1


	//   ....[124]....
        /*08c8*/ 	.word	0x00004f30
        /*08cc*/ 	.word	0x000000ff
        /*08d0*/ 	.word	0x00000000
        /*08d4*/ 	.short	0x0101
        /*08d6*/ 	.byte	0x08
	.zero		1


	//   ....[125]....
        /*08d8*/ 	.word	0x00004f40
        /*08dc*/ 	.word	0x000000ff
        /*08e0*/ 	.word	0x00000170
        /*08e4*/ 	.short	0x010a
        /*08e6*/ 	.byte	0x07
	.zero		1


	//   ....[126]....
        /*08e8*/ 	.word	0x000050c0
        /*08ec*/ 	.word	0x000000ff
        /*08f0*/ 	.word	0x00000150
        /*08f4*/ 	.short	0x010b
        /*08f6*/ 	.byte	0x07
	.zero		1


	//   ....[127]....
        /*08f8*/ 	.word	0x00005100
        /*08fc*/ 	.word	0x000000ff
        /*0900*/ 	.word	0x00000000
        /*0904*/ 	.short	0x0101
        /*0906*/ 	.byte	0x08
	.zero		1


	//   ....[128]....
        /*0908*/ 	.word	0x00005140
        /*090c*/ 	.word	0x000000ff
        /*0910*/ 	.word	0x00000178
        /*0914*/ 	.short	0x010a
        /*0916*/ 	.byte	0x07
	.zero		1


	//   ....[129]....
        /*0918*/ 	.word	0x00005380
        /*091c*/ 	.word	0x000000ff
        /*0920*/ 	.word	0x00000158
        /*0924*/ 	.short	0x010b
        /*0926*/ 	.byte	0x07
	.zero		1


	//   ....[130]....
        /*0928*/ 	.word	0x000053a0
        /*092c*/ 	.word	0x000000ff
        /*0930*/ 	.word	0x00000000
        /*0934*/ 	.short	0x0101
        /*0936*/ 	.byte	0x0d
	.zero		1


	//   ....[131]....
        /*0938*/ 	.word	0x000053d0
        /*093c*/ 	.word	0x000000ff
        /*0940*/ 	.word	0x00000160
        /*0944*/ 	.short	0x010a
        /*0946*/ 	.byte	0x07
	.zero		1


	//   ....[132]....
        /*0948*/ 	.word	0x000053f0
        /*094c*/ 	.word	0x000000ff
        /*0950*/ 	.word	0x00000168
        /*0954*/ 	.short	0x010a
        /*0956*/ 	.byte	0x07
	.zero		1


	//   ....[133]....
        /*0958*/ 	.word	0x00005410
        /*095c*/ 	.word	0x000000ff
        /*0960*/ 	.word	0x00000170
        /*0964*/ 	.short	0x010a
        /*0966*/ 	.byte	0x07
	.zero		1


	//   ....[134]....
        /*0968*/ 	.word	0x00005450
        /*096c*/ 	.word	0x00000000
        /*0970*/ 	.word	0x00000178
        /*0974*/ 	.short	0x010a
        /*0976*/ 	.byte	0xff
	.zero		1


	//   ....[135]....
        /*0978*/ 	.word	0x00005790
        /*097c*/ 	.word	0x00000000
        /*0980*/ 	.word	0x00000190
        /*0984*/ 	.short	0x010a
        /*0986*/ 	.byte	0xff
	.zero		1


	//   ....[136]....
        /*0988*/ 	.word	0x000058a0
        /*098c*/ 	.word	0x00000000
        /*0990*/ 	.word	0x00000000
        /*0994*/ 	.short	0x0101
        /*0996*/ 	.byte	0xff
	.zero		1


	//   ....[137]....
        /*0998*/ 	.word	0x000062c0
        /*099c*/ 	.word	0x00000002
        /*09a0*/ 	.word	0x00000140
        /*09a4*/ 	.short	0x010a
        /*09a6*/ 	.byte	0xff
	.zero		1


	//   ....[138]....
        /*09a8*/ 	.word	0x00006300
        /*09ac*/ 	.word	0x00000071
        /*09b0*/ 	.word	0x000001b0
        /*09b4*/ 	.short	0x010a
        /*09b6*/ 	.byte	0xff
	.zero		1


	//   ....[139]....
        /*09b8*/ 	.word	0x00006440
        /*09bc*/ 	.word	0x00000002
        /*09c0*/ 	.word	0x00000140
        /*09c4*/ 	.short	0x010a
        /*09c6*/ 	.byte	0xff
	.zero		1


	//   ....[140]....
        /*09c8*/ 	.word	0x00006560
        /*09cc*/ 	.word	0x00000000
        /*09d0*/ 	.word	0x00000000
        /*09d4*/ 	.short	0x0101
        /*09d6*/ 	.byte	0xff
	.zero		1


	//   ....[141]....
        /*09d8*/ 	.word	0x000065e0
        /*09dc*/ 	.word	0x00000071
        /*09e0*/ 	.word	0x000001b0
        /*09e4*/ 	.short	0x010a
        /*09e6*/ 	.byte	0xff
	.zero		1


	//   ....[142]....
        /*09e8*/ 	.word	0x00007130
        /*09ec*/ 	.word	0x00000000
        /*09f0*/ 	.word	0x00000140
        /*09f4*/ 	.short	0x010a
        /*09f6*/ 	.byte	0xff
	.zero		1


	//   ....[143]....
        /*09f8*/ 	.word	0x000071f0
        /*09fc*/ 	.word	0x00000000
        /*0a00*/ 	.word	0x00000140
        /*0a04*/ 	.short	0x010a
        /*0a06*/ 	.byte	0xff
	.zero		1


	//   ....[144]....
        /*0a08*/ 	.word	0x00007320
        /*0a0c*/ 	.word	0x00000000
        /*0a10*/ 	.word	0x00000000
        /*0a14*/ 	.short	0x0101
        /*0a16*/ 	.byte	0xff
	.zero		1


	//   ....[145]....
        /*0a18*/ 	.word	0x00007e90
        /*0a1c*/ 	.word	0x00000000
        /*0a20*/ 	.word	0x00000140
        /*0a24*/ 	.short	0x010a
        /*0a26*/ 	.byte	0xff
	.zero		1


	//   ....[146]....
        /*0a28*/ 	.word	0x00007f50
        /*0a2c*/ 	.word	0x00000000
        /*0a30*/ 	.word	0x00000140
        /*0a34*/ 	.short	0x010a
        /*0a36*/ 	.byte	0xff
	.zero		1


	//   ....[147]....
        /*0a38*/ 	.word	0x00008080
        /*0a3c*/ 	.word	0x00000000
        /*0a40*/ 	.word	0x00000000
        /*0a44*/ 	.short	0x0101
        /*0a46*/ 	.byte	0xff
	.zero		1


	//   ....[148]....
        /*0a48*/ 	.word	0x00008c20
        /*0a4c*/ 	.word	0x00000000
        /*0a50*/ 	.word	0x00000140
        /*0a54*/ 	.short	0x010a
        /*0a56*/ 	.byte	0xff
	.zero		1


	//   ....[149]....
        /*0a58*/ 	.word	0x00008ce0
        /*0a5c*/ 	.word	0x00000000
        /*0a60*/ 	.word	0x00000140
        /*0a64*/ 	.short	0x010a
        /*0a66*/ 	.byte	0xff
	.zero		1


	//   ....[150]....
        /*0a68*/ 	.word	0x00008e10
        /*0a6c*/ 	.word	0x00000000
        /*0a70*/ 	.word	0x00000000
        /*0a74*/ 	.short	0x0101
        /*0a76*/ 	.byte	0xff
	.zero		1


	//   ....[151]....
        /*0a78*/ 	.word	0x00009250
        /*0a7c*/ 	.word	0x000000ff
        /*0a80*/ 	.word	0x00000000
        /*0a84*/ 	.short	0x0101
        /*0a86*/ 	.byte	0x05
	.zero		1


	//   ....[152]....
        /*0a88*/ 	.word	0x00009a90
        /*0a8c*/ 	.word	0x00000002
        /*0a90*/ 	.word	0x00000200
        /*0a94*/ 	.short	0x010a
        /*0a96*/ 	.byte	0xff
	.zero		1


	//   ....[153]....
        /*0a98*/ 	.word	0x00009af0
        /*0a9c*/ 	.word	0x00000002
        /*0aa0*/ 	.word	0x000000a0
        /*0aa4*/ 	.short	0x010a
        /*0aa6*/ 	.byte	0xff
	.zero		1


	//   ....[154]....
        /*0aa8*/ 	.word	0x00009b50
        /*0aac*/ 	.word	0x00000002
        /*0ab0*/ 	.word	0x000000a0
        /*0ab4*/ 	.short	0x010a
        /*0ab6*/ 	.byte	0xff
	.zero		1


	//   ....[155]....
        /*0ab8*/ 	.word	0x00009ba0
        /*0abc*/ 	.word	0x00000002
        /*0ac0*/ 	.word	0x00000190
        /*0ac4*/ 	.short	0x010a
        /*0ac6*/ 	.byte	0xff
	.zero		1


	//   ....[156]....
        /*0ac8*/ 	.word	0x00009c00
        /*0acc*/ 	.word	0x00000000
        /*0ad0*/ 	.word	0x00000000
        /*0ad4*/ 	.short	0x010a
        /*0ad6*/ 	.byte	0xff
	.zero		1


	//   ....[157]....
        /*0ad8*/ 	.word	0x00009c60
        /*0adc*/ 	.word	0x00000000
        /*0ae0*/ 	.word	0x00000000
        /*0ae4*/ 	.short	0x010a
        /*0ae6*/ 	.byte	0xff
	.zero		1


	//   ....[158]....
        /*0ae8*/ 	.word	0x00009cc0
        /*0aec*/ 	.word	0x00000000
        /*0af0*/ 	.word	0x00000000
        /*0af4*/ 	.short	0x010a
        /*0af6*/ 	.byte	0xff
	.zero		1


	//   ....[159]....
        /*0af8*/ 	.word	0x00009d20
        /*0afc*/ 	.word	0x00000000
        /*0b00*/ 	.word	0x00000000
        /*0b04*/ 	.short	0x010a
        /*0b06*/ 	.byte	0xff
	.zero		1


	//   ....[160]....
        /*0b08*/ 	.word	0x00009d80
        /*0b0c*/ 	.word	0x00000000
        /*0b10*/ 	.word	0x00000000
        /*0b14*/ 	.short	0x010a
        /*0b16*/ 	.byte	0xff
	.zero		1


	//   ....[161]....
        /*0b18*/ 	.word	0x00009de0
        /*0b1c*/ 	.word	0x00000000
        /*0b20*/ 	.word	0x00000000
        /*0b24*/ 	.short	0x010a
        /*0b26*/ 	.byte	0xff
	.zero		1


	//   ....[162]....
        /*0b28*/ 	.word	0x00009e40
        /*0b2c*/ 	.word	0x00000000
        /*0b30*/ 	.word	0x00000000
        /*0b34*/ 	.short	0x010a
        /*0b36*/ 	.byte	0xff
	.zero		1


	//   ....[163]....
        /*0b38*/ 	.word	0x00009ea0
        /*0b3c*/ 	.word	0x00000000
        /*0b40*/ 	.word	0x00000000
        /*0b44*/ 	.short	0x010a
        /*0b46*/ 	.byte	0xff
	.zero		1


	//   ....[164]....
        /*0b48*/ 	.word	0x00009f00
        /*0b4c*/ 	.word	0x00000000
        /*0b50*/ 	.word	0x00000000
        /*0b54*/ 	.short	0x010a
        /*0b56*/ 	.byte	0xff
	.zero		1


	//   ....[165]....
        /*0b58*/ 	.word	0x00009f60
        /*0b5c*/ 	.word	0x00000000
        /*0b60*/ 	.word	0x00000000
        /*0b64*/ 	.short	0x010a
        /*0b66*/ 	.byte	0xff
	.zero		1


	//   ....[166]....
        /*0b68*/ 	.word	0x00009fc0
        /*0b6c*/ 	.word	0x00000000
        /*0b70*/ 	.word	0x00000000
        /*0b74*/ 	.short	0x010a
        /*0b76*/ 	.byte	0xff
	.zero		1


	//   ....[167]....
        /*0b78*/ 	.word	0x0000a020
        /*0b7c*/ 	.word	0x00000000
        /*0b80*/ 	.word	0x00000000
        /*0b84*/ 	.short	0x010a
        /*0b86*/ 	.byte	0xff
	.zero		1


	//   ....[168]....
        /*0b88*/ 	.word	0x0000a080
        /*0b8c*/ 	.word	0x00000000
        /*0b90*/ 	.word	0x00000000
        /*0b94*/ 	.short	0x010a
        /*0b96*/ 	.byte	0xff
	.zero		1


	//   ....[169]....
        /*0b98*/ 	.word	0x0000a0e0
        /*0b9c*/ 	.word	0x00000000
        /*0ba0*/ 	.word	0x00000000
        /*0ba4*/ 	.short	0x010a
        /*0ba6*/ 	.byte	0xff
	.zero		1


	//   ....[170]....
        /*0ba8*/ 	.word	0x0000a140
        /*0bac*/ 	.word	0x00000000
        /*0bb0*/ 	.word	0x00000000
        /*0bb4*/ 	.short	0x010a
        /*0bb6*/ 	.byte	0xff
	.zero		1


	//   ....[171]....
        /*0bb8*/ 	.word	0x0000a1a0
        /*0bbc*/ 	.word	0x00000000
        /*0bc0*/ 	.word	0x00000000
        /*0bc4*/ 	.short	0x010a
        /*0bc6*/ 	.byte	0xff
	.zero		1


	//   ....[172]....
        /*0bc8*/ 	.word	0x0000a200
        /*0bcc*/ 	.word	0x00000000
        /*0bd0*/ 	.word	0x00000000
        /*0bd4*/ 	.short	0x010a
        /*0bd6*/ 	.byte	0xff
	.zero		1


	//   ....[173]....
        /*0bd8*/ 	.word	0x0000a260
        /*0bdc*/ 	.word	0x00000000
        /*0be0*/ 	.word	0x00000000
        /*0be4*/ 	.short	0x010a
        /*0be6*/ 	.byte	0xff
	.zero		1


	//   ....[174]....
        /*0be8*/ 	.word	0x0000a2c0
        /*0bec*/ 	.word	0x00000000
        /*0bf0*/ 	.word	0x00000000
        /*0bf4*/ 	.short	0x010a
        /*0bf6*/ 	.byte	0xff
	.zero		1


	//   ....[175]....
        /*0bf8*/ 	.word	0x0000a310
        /*0bfc*/ 	.word	0x00000000
        /*0c00*/ 	.word	0x000001f0
        /*0c04*/ 	.short	0x010a
        /*0c06*/ 	.byte	0xff
	.zero		1


	//   ....[176]....
        /*0c08*/ 	.word	0x0000a370
        /*0c0c*/ 	.word	0x00000000
        /*0c10*/ 	.word	0x000001a0
        /*0c14*/ 	.short	0x010a
        /*0c16*/ 	.byte	0xff
	.zero		1


	//   ....[177]....
        /*0c18*/ 	.word	0x0000a3c0
        /*0c1c*/ 	.word	0x00000000
        /*0c20*/ 	.word	0x00000190
        /*0c24*/ 	.short	0x010a
        /*0c26*/ 	.byte	0xff
	.zero		1


	//   ....[178]....
        /*0c28*/ 	.word	0x0000a420
        /*0c2c*/ 	.word	0x00000000
        /*0c30*/ 	.word	0x000001a0
        /*0c34*/ 	.short	0x010a
        /*0c36*/ 	.byte	0xff
	.zero		1


	//   ....[179]....
        /*0c38*/ 	.word	0x0000a470
        /*0c3c*/ 	.word	0x00000000
        /*0c40*/ 	.word	0x00000190
        /*0c44*/ 	.short	0x010a
        /*0c46*/ 	.byte	0xff
	.zero		1


	//   ....[180]....
        /*0c48*/ 	.word	0x0000a4d0
        /*0c4c*/ 	.word	0x00000002
        /*0c50*/ 	.word	0x000001d0
        /*0c54*/ 	.short	0x010a
        /*0c56*/ 	.byte	0xff
	.zero		1


	//   ....[181]....
        /*0c58*/ 	.word	0x0000a530
        /*0c5c*/ 	.word	0x00000000
        /*0c60*/ 	.word	0x00000000
        /*0c64*/ 	.short	0x010a
        /*0c66*/ 	.byte	0xff
	.zero		1


	//   ....[182]....
        /*0c68*/ 	.word	0x0000a590
        /*0c6c*/ 	.word	0x00000000
        /*0c70*/ 	.word	0x00000000
        /*0c74*/ 	.short	0x010a
        /*0c76*/ 	.byte	0xff
	.zero		1


	//   ....[183]....
        /*0c78*/ 	.word	0x0000a5f0
        /*0c7c*/ 	.word	0x00000000
        /*0c80*/ 	.word	0x00000000
        /*0c84*/ 	.short	0x010a
        /*0c86*/ 	.byte	0xff
	.zero		1


	//   ....[184]....
        /*0c88*/ 	.word	0x0000a650
        /*0c8c*/ 	.word	0x00000000
        /*0c90*/ 	.word	0x00000000
        /*0c94*/ 	.short	0x010a
        /*0c96*/ 	.byte	0xff
	.zero		1


	//   ....[185]....
        /*0c98*/ 	.word	0x0000a6b0
        /*0c9c*/ 	.word	0x00000000
        /*0ca0*/ 	.word	0x00000000
        /*0ca4*/ 	.short	0x010a
        /*0ca6*/ 	.byte	0xff
	.zero		1


	//   ....[186]....
        /*0ca8*/ 	.word	0x0000a700
        /*0cac*/ 	.word	0x00000000
        /*0cb0*/ 	.word	0x00000190
        /*0cb4*/ 	.short	0x010a
        /*0cb6*/ 	.byte	0xff
	.zero		1


	//   ....[187]....
        /*0cb8*/ 	.word	0x0000a760
        /*0cbc*/ 	.word	0x00000000
        /*0cc0*/ 	.word	0x00000188
        /*0cc4*/ 	.short	0x010a
        /*0cc6*/ 	.byte	0xff
	.zero		1


	//   ....[188]....
        /*0cc8*/ 	.word	0x0000a7c0
        /*0ccc*/ 	.word	0x00000000
        /*0cd0*/ 	.word	0x00000160
        /*0cd4*/ 	.short	0x010a
        /*0cd6*/ 	.byte	0xff
	.zero		1


	//   ....[189]....
        /*0cd8*/ 	.word	0x0000a820
        /*0cdc*/ 	.word	0x00000000
        /*0ce0*/ 	.word	0x00000168
        /*0ce4*/ 	.short	0x010a
        /*0ce6*/ 	.byte	0xff
	.zero		1


	//   ....[190]....
        /*0ce8*/ 	.word	0x0000a880
        /*0cec*/ 	.word	0x00000000
        /*0cf0*/ 	.word	0x00000170
        /*0cf4*/ 	.short	0x010a
        /*0cf6*/ 	.byte	0xff
	.zero		1


	//   ....[191]....
        /*0cf8*/ 	.word	0x0000a8e0
        /*0cfc*/ 	.word	0x00000000
        /*0d00*/ 	.word	0x00000178
        /*0d04*/ 	.short	0x010a
        /*0d06*/ 	.byte	0xff
	.zero		1


	//   ....[192]....
        /*0d08*/ 	.word	0x0000a940
        /*0d0c*/ 	.word	0x00000000
        /*0d10*/ 	.word	0x00000160
        /*0d14*/ 	.short	0x010a
        /*0d16*/ 	.byte	0xff
	.zero		1


	//   ....[193]....
        /*0d18*/ 	.word	0x0000a9a0
        /*0d1c*/ 	.word	0x00000000
        /*0d20*/ 	.word	0x00000168
        /*0d24*/ 	.short	0x010a
        /*0d26*/ 	.byte	0xff
	.zero		1


	//   ....[194]....
        /*0d28*/ 	.word	0x0000aa00
        /*0d2c*/ 	.word	0x00000000
        /*0d30*/ 	.word	0x00000170
        /*0d34*/ 	.short	0x010a
        /*0d36*/ 	.byte	0xff
	.zero		1


	//   ....[195]....
        /*0d38*/ 	.word	0x0000aa50
        /*0d3c*/ 	.word	0x00000000
        /*0d40*/ 	.word	0x00000190
        /*0d44*/ 	.short	0x010a
        /*0d46*/ 	.byte	0xff
	.zero		1


	//   ....[196]....
        /*0d48*/ 	.word	0x0000aaa0
        /*0d4c*/ 	.word	0x00000002
        /*0d50*/ 	.word	0x00000140
        /*0d54*/ 	.short	0x010a
        /*0d56*/ 	.byte	0xff
	.zero		1


	//   ....[197]....
        /*0d58*/ 	.word	0x0000aaf0
        /*0d5c*/ 	.word	0x00000071
        /*0d60*/ 	.word	0x000001b0
        /*0d64*/ 	.short	0x010a
        /*0d66*/ 	.byte	0xff
	.zero		1


	//   ....[198]....
        /*0d68*/ 	.word	0x0000ab40
        /*0d6c*/ 	.word	0x00000000
        /*0d70*/ 	.word	0x00000140
        /*0d74*/ 	.short	0x010a
        /*0d76*/ 	.byte	0xff
	.zero		1


	//   ....[199]....
        /*0d78*/ 	.word	0x0000ab90
        /*0d7c*/ 	.word	0x00000000
        /*0d80*/ 	.word	0x00000140
        /*0d84*/ 	.short	0x010a
        /*0d86*/ 	.byte	0xff
	.zero		1


	//   ....[200]....
        /*0d88*/ 	.word	0x0000abe0
        /*0d8c*/ 	.word	0x00000000
        /*0d90*/ 	.word	0x00000140
        /*0d94*/ 	.short	0x010a
        /*0d96*/ 	.byte	0xff
	.zero		1


	//----- nvinfo : EIATTR_NUM_MBARRIERS
	.align		4
.L_48:
        /*0d98*/ 	.byte	0x03, 0x38
        /*0d9a*/ 	.short	0x0042


	//----- nvinfo : EIATTR_EXIT_INSTR_OFFSETS
	.align		4
        /*0d9c*/ 	.byte	0x04, 0x1c
        /*0d9e*/ 	.short	(.L_50 - .L_49)


	//   ....[0]....
.L_49:
        /*0da0*/ 	.word	0x000030f0


	//   ....[1]....
        /*0da4*/ 	.word	0x000035e0


	//   ....[2]....
        /*0da8*/ 	.word	0x00003640


	//   ....[3]....
        /*0dac*/ 	.word	0x00004450


	//   ....[4]....
        /*0db0*/ 	.word	0x00005480


	//   ....[5]....
        /*0db4*/ 	.word	0x000054c0


	//   ....[6]....
        /*0db8*/ 	.word	0x00009a80


	//----- nvinfo : EIATTR_MAX_THREADS
	.align		4
.L_50:
        /*0dbc*/ 	.byte	0x04, 0x05
        /*0dbe*/ 	.short	(.L_52 - .L_51)
.L_51:
        /*0dc0*/ 	.word	0x00000100
        /*0dc4*/ 	.word	0x00000001
        /*0dc8*/ 	.word	0x00000001


	//----- nvinfo : EIATTR_CRS_STACK_SIZE
	.align		4
.L_52:
        /*0dcc*/ 	.byte	0x04, 0x1e
        /*0dce*/ 	.short	(.L_54 - .L_53)
.L_53:
        /*0dd0*/ 	.word	0x00000000


	//----- nvinfo : EIATTR_CBANK_PARAM_SIZE
	.align		4
.L_54:
        /*0dd4*/ 	.byte	0x03, 0x19
        /*0dd6*/ 	.short	0x0800


	//----- nvinfo : EIATTR_PARAM_CBANK
	.align		4
        /*0dd8*/ 	.byte	0x04, 0x0a
        /*0dda*/ 	.short	(.L_56 - .L_55)
	.align		4
.L_55:
        /*0ddc*/ 	.word	index@(.nv.constant0._ZN7cutlass13device_kernelINS_4gemm6kernel13GemmUniversalIN4cute5tupleIJiiiiEEENS1_10collective13CollectiveMmaINS1_35MainloopSm100TmaUmmaWarpSpecializedILi20ELi2ELi4ENS5_IJNS4_1CILi1EEESB_SB_EEEEENS5_IJNSA_ILi64EEENSA_ILi256EEENSA_ILi32EEEEEENS_12float_e4m3_tENS5_IJSB_llEEESI_SJ_NS4_8TiledMMAINS4_8MMA_AtomIJNS4_10MMA_TraitsINS4_19SM100_MMA_F8F6F4_SSEJSI_SI_fSE_SF_NS4_17integral_constantINS4_4UMMA5MajorELSQ_1EEESR_NSO_INSP_7ScaleInELSS_0EEEST_EEEEEENS4_6LayoutISC_NS5_IJNSA_ILi0EEESX_SX_EEEEENS5_IJNS4_10UnderscoreES10_S10_EEEEENS4_13SM90_TMA_LOADENS4_14ComposedLayoutINS4_7SwizzleILi2ELi4ELi3EEENS4_18smem_ptr_flag_bitsILi8EEENSW_INS5_IJSE_NSA_ILi8EEEEEENS5_IJSB_SE_EEEEEEEvNS4_8identityES13_NS14_INS15_ILi3ELi4ELi3EEES18_NSW_INS5_IJNSA_ILi128EEES19_EEENS5_IJSB_S1G_EEEEEEEvS1E_EENS_8epilogue10collective18CollectiveEpilogueINS1M_23Sm100TmaWarpSpecializedILi4ELi2ELi32ELb0ELb0EEEJSH_NS5_IJNSW_ISE_SB_EES1R_EEESI_NS5_IJlSB_lEEESI_S1T_NS1M_6fusion15FusionCallbacksIS1Q_NS1U_17LinearCombinationISI_fSI_fLNS_15FloatRoundStyleE2EEESH_S1S_JEEENS4_5SM1004TMEM4LOAD26SM100_TMEM_LOAD_16dp32b32xES13_NS14_IS16_S18_NSW_INS5_IJS19_SE_EEENS5_IJSE_SB_EEEEEEENS4_39AutoVectorizingCopyWithAssumedAlignmentILi128EEENS4_14SM90_TMA_STOREES27_S29_S29_EEEvvEEEEvNT_6ParamsE)
        /*0de0*/ 	.short	0x0380
        /*0de2*/ 	.short	0x0800


	//----- nvinfo : EIATTR_SW_WAR
	.align		4
.L_56:
        /*0de4*/ 	.byte	0x04, 0x36
        /*0de6*/ 	.short	(.L_58 - .L_57)
.L_57:
        /*0de8*/ 	.word	0x00000008
.L_58:


//--------------------- .nv.callgraph             --------------------------
	.section	.nv.callgraph,"",@"SHT_CUDA_CALLGRAPH"
	.align	4
	.sectionentsize	8
	.align		4
        /*0000*/ 	.word	0x00000000
	.align		4
        /*0004*/ 	.word	0xffffffff
	.align		4
        /*0008*/ 	.word	index@(_ZN7cutlass13device_kernelINS_4gemm6kernel13GemmUniversalIN4cute5tupleIJiiiiEEENS1_10collective13CollectiveMmaINS1_35MainloopSm100TmaUmmaWarpSpecializedILi20ELi2ELi4ENS5_IJNS4_1CILi1EEESB_SB_EEEEENS5_IJNSA_ILi64EEENSA_ILi256EEENSA_ILi32EEEEEENS_12float_e4m3_tENS5_IJSB_llEEESI_SJ_NS4_8TiledMMAINS4_8MMA_AtomIJNS4_10MMA_TraitsINS4_19SM100_MMA_F8F6F4_SSEJSI_SI_fSE_SF_NS4_17integral_constantINS4_4UMMA5MajorELSQ_1EEESR_NSO_INSP_7ScaleInELSS_0EEEST_EEEEEENS4_6LayoutISC_NS5_IJNSA_ILi0EEESX_SX_EEEEENS5_IJNS4_10UnderscoreES10_S10_EEEEENS4_13SM90_TMA_LOADENS4_14ComposedLayoutINS4_7SwizzleILi2ELi4ELi3EEENS4_18smem_ptr_flag_bitsILi8EEENSW_INS5_IJSE_NSA_ILi8EEEEEENS5_IJSB_SE_EEEEEEEvNS4_8identityES13_NS14_INS15_ILi3ELi4ELi3EEES18_NSW_INS5_IJNSA_ILi128EEES19_EEENS5_IJSB_S1G_EEEEEEEvS1E_EENS_8epilogue10collective18CollectiveEpilogueINS1M_23Sm100TmaWarpSpecializedILi4ELi2ELi32ELb0ELb0EEEJSH_NS5_IJNSW_ISE_SB_EES1R_EEESI_NS5_IJlSB_lEEESI_S1T_NS1M_6fusion15FusionCallbacksIS1Q_NS1U_17LinearCombinationISI_fSI_fLNS_15FloatRoundStyleE2EEESH_S1S_JEEENS4_5SM1004TMEM4LOAD26SM100_TMEM_LOAD_16dp32b32xES13_NS14_IS16_S18_NSW_INS5_IJS19_SE_EEENS5_IJSE_SB_EEEEEEENS4_39AutoVectorizingCopyWithAssumedAlignmentILi128EEENS4_14SM90_TMA_STOREES27_S29_S29_EEEvvEEEEvNT_6ParamsE)
	.align		4
        /*000c*/ 	.word	index@(__assertfail)
	.align		4
        /*0010*/ 	.word	0x00000000
	.align		4
        /*0014*/ 	.word	0xfffffffe
	.align		4
        /*0018*/ 	.word	0x00000000
	.align		4
        /*001c*/ 	.word	0xfffffffd
	.align		4
        /*0020*/ 	.word	0x00000000
	.align		4
        /*0024*/ 	.word	0xfffffffc


//--------------------- .nv.constant4             --------------------------
	.section	.nv.constant4,"a",@progbits
	.align	8
	.align		8
.nv.constant4:
        /*0000*/ 	.dword	__assertfail
	.align		8
        /*0008*/ 	.dword	__unnamed_1
	.align		8
        /*0010*/ 	.dword	__unnamed_2
	.align		8
        /*0018*/ 	.dword	__unnamed_3
	.align		8
        /*0020*/ 	.dword	_ZN40_INTERNAL_9e3d0823_4_k_cu_6465b4e3_316364cuda3std3__45__cpo5beginE
	.align		8
        /*0028*/ 	.dword	_ZN40_INTERNAL_9e3d0823_4_k_cu_6465b4e3_316364cuda3std3__45__cpo3endE
	.align		8
        /*0030*/ 	.dword	_ZN40_INTERNAL_9e3d0823_4_k_cu_6465b4e3_316364cuda3std3__45__cpo6cbeginE
	.align		8
        /*0038*/ 	.dword	_ZN40_INTERNAL_9e3d0823_4_k_cu_6465b4e3_316364cuda3std3__45__cpo4cendE
	.align		8
        /*0040*/ 	.dword	_ZN40_INTERNAL_9e3d0823_4_k_cu_6465b4e3_316364cuda3std3__442_GLOBAL__N__9e3d0823_4_k_cu_6465b4e3_316366ignoreE
	.align		8
        /*0048*/ 	.dword	_ZN40_INTERNAL_9e3d0823_4_k_cu_6465b4e3_316364cuda3std3__419piecewise_constructE
	.align		8
        /*0050*/ 	.dword	_ZN40_INTERNAL_9e3d0823_4_k_cu_6465b4e3_316364cuda3std3__48in_placeE
	.align		8
        /*0058*/ 	.dword	_ZN40_INTERNAL_9e3d0823_4_k_cu_6465b4e3_316364cuda3std6ranges3__45__cpo4swapE
	.align		8
        /*0060*/ 	.dword	_ZN40_INTERNAL_9e3d0823_4_k_cu_6465b4e3_316364cuda3std6ranges3__45__cpo9iter_moveE
	.align		8
        /*0068*/ 	.dword	_ZN40_INTERNAL_9e3d0823_4_k_cu_6465b4e3_316364cute7productE
	.align		8
        /*0070*/ 	.dword	_ZN40_INTERNAL_9e3d0823_4_k_cu_6465b4e3_316364cute1_E
	.align		8
        /*0078*/ 	.dword	$str$25
	.align		8
        /*0080*/ 	.dword	$str$26
	.align		8
        /*0088*/ 	.dword	$str$27
	.align		8
        /*0090*/ 	.dword	$str$28


//--------------------- .text._ZN7cutlass13device_kernelINS_4gemm6kernel13GemmUniversalIN4cute5tupleIJiiiiEEENS1_10collective13CollectiveMmaINS1_35MainloopSm100TmaUmmaWarpSpecializedILi20ELi2ELi4ENS5_IJNS4_1CILi1EEESB_SB_EEEEENS5_IJNSA_ILi64EEENSA_ILi256EEENSA_ILi32EEEEEENS_12float_e4m3_tENS5_IJSB_llEEESI_SJ_NS4_8TiledMMAINS4_8MMA_AtomIJNS4_10MMA_TraitsINS4_19SM100_MMA_F8F6F4_SSEJSI_SI_fSE_SF_NS4_17integral_constantINS4_4UMMA5MajorELSQ_1EEESR_NSO_INSP_7ScaleInELSS_0EEEST_EEEEEENS4_6LayoutISC_NS5_IJNSA_ILi0EEESX_SX_EEEEENS5_IJNS4_10UnderscoreES10_S10_EEEEENS4_13SM90_TMA_LOADENS4_14ComposedLayoutINS4_7SwizzleILi2ELi4ELi3EEENS4_18smem_ptr_flag_bitsILi8EEENSW_INS5_IJSE_NSA_ILi8EEEEEENS5_IJSB_SE_EEEEEEEvNS4_8identityES13_NS14_INS15_ILi3ELi4ELi3EEES18_NSW_INS5_IJNSA_ILi128EEES19_EEENS5_IJSB_S1G_EEEEEEEvS1E_EENS_8epilogue10collective18CollectiveEpilogueINS1M_23Sm100TmaWarpSpecializedILi4ELi2ELi32ELb0ELb0EEEJSH_NS5_IJNSW_ISE_SB_EES1R_EEESI_NS5_IJlSB_lEEESI_S1T_NS1M_6fusion15FusionCallbacksIS1Q_NS1U_17LinearCombinationISI_fSI_fLNS_15FloatRoundStyleE2EEESH_S1S_JEEENS4_5SM1004TMEM4LOAD26SM100_TMEM_LOAD_16dp32b32xES13_NS14_IS16_S18_NSW_INS5_IJS19_SE_EEENS5_IJSE_SB_EEEEEEENS4_39AutoVectorizingCopyWithAssumedAlignmentILi128EEENS4_14SM90_TMA_STOREES27_S29_S29_EEEvvEEEEvNT_6ParamsE --------------------------
	.section	.text._ZN7cutlass13device_kernelINS_4gemm6kernel13GemmUniversalIN4cute5tupleIJiiiiEEENS1_10collective13CollectiveMmaINS1_35MainloopSm100TmaUmmaWarpSpecializedILi20ELi2ELi4ENS5_IJNS4_1CILi1EEESB_SB_EEEEENS5_IJNSA_ILi64EEENSA_ILi256EEENSA_ILi32EEEEEENS_12float_e4m3_tENS5_IJSB_llEEESI_SJ_NS4_8TiledMMAINS4_8MMA_AtomIJNS4_10MMA_TraitsINS4_19SM100_MMA_F8F6F4_SSEJSI_SI_fSE_SF_NS4_17integral_constantINS4_4UMMA5MajorELSQ_1EEESR_NSO_INSP_7ScaleInELSS_0EEEST_EEEEEENS4_6LayoutISC_NS5_IJNSA_ILi0EEESX_SX_EEEEENS5_IJNS4_10UnderscoreES10_S10_EEEEENS4_13SM90_TMA_LOADENS4_14ComposedLayoutINS4_7SwizzleILi2ELi4ELi3EEENS4_18smem_ptr_flag_bitsILi8EEENSW_INS5_IJSE_NSA_ILi8EEEEEENS5_IJSB_SE_EEEEEEEvNS4_8identityES13_NS14_INS15_ILi3ELi4ELi3EEES18_NSW_INS5_IJNSA_ILi128EEES19_EEENS5_IJSB_S1G_EEEEEEEvS1E_EENS_8epilogue10collective18CollectiveEpilogueINS1M_23Sm100TmaWarpSpecializedILi4ELi2ELi32ELb0ELb0EEEJSH_NS5_IJNSW_ISE_SB_EES1R_EEESI_NS5_IJlSB_lEEESI_S1T_NS1M_6fusion15FusionCallbacksIS1Q_NS1U_17LinearCombinationISI_fSI_fLNS_15FloatRoundStyleE2EEESH_S1S_JEEENS4_5SM1004TMEM4LOAD26SM100_TMEM_LOAD_16dp32b32xES13_NS14_IS16_S18_NSW_INS5_IJS19_SE_EEENS5_IJSE_SB_EEEEEEENS4_39AutoVectorizingCopyWithAssumedAlignmentILi128EEENS4_14SM90_TMA_STOREES27_S29_S29_EEEvvEEEEvNT_6ParamsE,"ax",@progbits
	.align	128
.text._ZN7cutlass13device_kernelINS_4gemm6kernel13GemmUniversalIN4cute5tupleIJiiiiEEENS1_10collective13CollectiveMmaINS1_35MainloopSm100TmaUmmaWarpSpecializedILi20ELi2ELi4ENS5_IJNS4_1CILi1EEESB_SB_EEEEENS5_IJNSA_ILi64EEENSA_ILi256EEENSA_ILi32EEEEEENS_12float_e4m3_tENS5_IJSB_llEEESI_SJ_NS4_8TiledMMAINS4_8MMA_AtomIJNS4_10MMA_TraitsINS4_19SM100_MMA_F8F6F4_SSEJSI_SI_fSE_SF_NS4_17integral_constantINS4_4UMMA5MajorELSQ_1EEESR_NSO_INSP_7ScaleInELSS_0EEEST_EEEEEENS4_6LayoutISC_NS5_IJNSA_ILi0EEESX_SX_EEEEENS5_IJNS4_10UnderscoreES10_S10_EEEEENS4_13SM90_TMA_LOADENS4_14ComposedLayoutINS4_7SwizzleILi2ELi4ELi3EEENS4_18smem_ptr_flag_bitsILi8EEENSW_INS5_IJSE_NSA_ILi8EEEEEENS5_IJSB_SE_EEEEEEEvNS4_8identityES13_NS14_INS15_ILi3ELi4ELi3EEES18_NSW_INS5_IJNSA_ILi128EEES19_EEENS5_IJSB_S1G_EEEEEEEvS1E_EENS_8epilogue10collective18CollectiveEpilogueINS1M_23Sm100TmaWarpSpecializedILi4ELi2ELi32ELb0ELb0EEEJSH_NS5_IJNSW_ISE_SB_EES1R_EEESI_NS5_IJlSB_lEEESI_S1T_NS1M_6fusion15FusionCallbacksIS1Q_NS1U_17LinearCombinationISI_fSI_fLNS_15FloatRoundStyleE2EEESH_S1S_JEEENS4_5SM1004TMEM4LOAD26SM100_TMEM_LOAD_16dp32b32xES13_NS14_IS16_S18_NSW_INS5_IJS19_SE_EEENS5_IJSE_SB_EEEEEEENS4_39AutoVectorizingCopyWithAssumedAlignmentILi128EEENS4_14SM90_TMA_STOREES27_S29_S29_EEEvvEEEEvNT_6ParamsE:
        .type           _ZN7cutlass13device_kernelINS_4gemm6kernel13GemmUniversalIN4cute5tupleIJiiiiEEENS1_10collective13CollectiveMmaINS1_35MainloopSm100TmaUmmaWarpSpecializedILi20ELi2ELi4ENS5_IJNS4_1CILi1EEESB_SB_EEEEENS5_IJNSA_ILi64EEENSA_ILi256EEENSA_ILi32EEEEEENS_12float_e4m3_tENS5_IJSB_llEEESI_SJ_NS4_8TiledMMAINS4_8MMA_AtomIJNS4_10MMA_TraitsINS4_19SM100_MMA_F8F6F4_SSEJSI_SI_fSE_SF_NS4_17integral_constantINS4_4UMMA5MajorELSQ_1EEESR_NSO_INSP_7ScaleInELSS_0EEEST_EEEEEENS4_6LayoutISC_NS5_IJNSA_ILi0EEESX_SX_EEEEENS5_IJNS4_10UnderscoreES10_S10_EEEEENS4_13SM90_TMA_LOADENS4_14ComposedLayoutINS4_7SwizzleILi2ELi4ELi3EEENS4_18smem_ptr_flag_bitsILi8EEENSW_INS5_IJSE_NSA_ILi8EEEEEENS5_IJSB_SE_EEEEEEEvNS4_8identityES13_NS14_INS15_ILi3ELi4ELi3EEES18_NSW_INS5_IJNSA_ILi128EEES19_EEENS5_IJSB_S1G_EEEEEEEvS1E_EENS_8epilogue10collective18CollectiveEpilogueINS1M_23Sm100TmaWarpSpecializedILi4ELi2ELi32ELb0ELb0EEEJSH_NS5_IJNSW_ISE_SB_EES1R_EEESI_NS5_IJlSB_lEEESI_S1T_NS1M_6fusion15FusionCallbacksIS1Q_NS1U_17LinearCombinationISI_fSI_fLNS_15FloatRoundStyleE2EEESH_S1S_JEEENS4_5SM1004TMEM4LOAD26SM100_TMEM_LOAD_16dp32b32xES13_NS14_IS16_S18_NSW_INS5_IJS19_SE_EEENS5_IJSE_SB_EEEEEEENS4_39AutoVectorizingCopyWithAssumedAlignmentILi128EEENS4_14SM90_TMA_STOREES27_S29_S29_EEEvvEEEEvNT_6ParamsE,@function
        .size           _ZN7cutlass13device_kernelINS_4gemm6kernel13GemmUniversalIN4cute5tupleIJiiiiEEENS1_10collective13CollectiveMmaINS1_35MainloopSm100TmaUmmaWarpSpecializedILi20ELi2ELi4ENS5_IJNS4_1CILi1EEESB_SB_EEEEENS5_IJNSA_ILi64EEENSA_ILi256EEENSA_ILi32EEEEEENS_12float_e4m3_tENS5_IJSB_llEEESI_SJ_NS4_8TiledMMAINS4_8MMA_AtomIJNS4_10MMA_TraitsINS4_19SM100_MMA_F8F6F4_SSEJSI_SI_fSE_SF_NS4_17integral_constantINS4_4UMMA5MajorELSQ_1EEESR_NSO_INSP_7ScaleInELSS_0EEEST_EEEEEENS4_6LayoutISC_NS5_IJNSA_ILi0EEESX_SX_EEEEENS5_IJNS4_10UnderscoreES10_S10_EEEEENS4_13SM90_TMA_LOADENS4_14ComposedLayoutINS4_7SwizzleILi2ELi4ELi3EEENS4_18smem_ptr_flag_bitsILi8EEENSW_INS5_IJSE_NSA_ILi8EEEEEENS5_IJSB_SE_EEEEEEEvNS4_8identityES13_NS14_INS15_ILi3ELi4ELi3EEES18_NSW_INS5_IJNSA_ILi128EEES19_EEENS5_IJSB_S1G_EEEEEEEvS1E_EENS_8epilogue10collective18CollectiveEpilogueINS1M_23Sm100TmaWarpSpecializedILi4ELi2ELi32ELb0ELb0EEEJSH_NS5_IJNSW_ISE_SB_EES1R_EEESI_NS5_IJlSB_lEEESI_S1T_NS1M_6fusion15FusionCallbacksIS1Q_NS1U_17LinearCombinationISI_fSI_fLNS_15FloatRoundStyleE2EEESH_S1S_JEEENS4_5SM1004TMEM4LOAD26SM100_TMEM_LOAD_16dp32b32xES13_NS14_IS16_S18_NSW_INS5_IJS19_SE_EEENS5_IJSE_SB_EEEEEEENS4_39AutoVectorizingCopyWithAssumedAlignmentILi128EEENS4_14SM90_TMA_STOREES27_S29_S29_EEEvvEEEEvNT_6ParamsE,(.L_x_219 - _ZN7cutlass13device_kernelINS_4gemm6kernel13GemmUniversalIN4cute5tupleIJiiiiEEENS1_10collective13CollectiveMmaINS1_35MainloopSm100TmaUmmaWarpSpecializedILi20ELi2ELi4ENS5_IJNS4_1CILi1EEESB_SB_EEEEENS5_IJNSA_ILi64EEENSA_ILi256EEENSA_ILi32EEEEEENS_12float_e4m3_tENS5_IJSB_llEEESI_SJ_NS4_8TiledMMAINS4_8MMA_AtomIJNS4_10MMA_TraitsINS4_19SM100_MMA_F8F6F4_SSEJSI_SI_fSE_SF_NS4_17integral_constantINS4_4UMMA5MajorELSQ_1EEESR_NSO_INSP_7ScaleInELSS_0EEEST_EEEEEENS4_6LayoutISC_NS5_IJNSA_ILi0EEESX_SX_EEEEENS5_IJNS4_10UnderscoreES10_S10_EEEEENS4_13SM90_TMA_LOADENS4_14ComposedLayoutINS4_7SwizzleILi2ELi4ELi3EEENS4_18smem_ptr_flag_bitsILi8EEENSW_INS5_IJSE_NSA_ILi8EEEEEENS5_IJSB_SE_EEEEEEEvNS4_8identityES13_NS14_INS15_ILi3ELi4ELi3EEES18_NSW_INS5_IJNSA_ILi128EEES19_EEENS5_IJSB_S1G_EEEEEEEvS1E_EENS_8epilogue10collective18CollectiveEpilogueINS1M_23Sm100TmaWarpSpecializedILi4ELi2ELi32ELb0ELb0EEEJSH_NS5_IJNSW_ISE_SB_EES1R_EEESI_NS5_IJlSB_lEEESI_S1T_NS1M_6fusion15FusionCallbacksIS1Q_NS1U_17LinearCombinationISI_fSI_fLNS_15FloatRoundStyleE2EEESH_S1S_JEEENS4_5SM1004TMEM4LOAD26SM100_TMEM_LOAD_16dp32b32xES13_NS14_IS16_S18_NSW_INS5_IJS19_SE_EEENS5_IJSE_SB_EEEEEEENS4_39AutoVectorizingCopyWithAssumedAlignmentILi128EEENS4_14SM90_TMA_STOREES27_S29_S29_EEEvvEEEEvNT_6ParamsE)
        .other          _ZN7cutlass13device_kernelINS_4gemm6kernel13GemmUniversalIN4cute5tupleIJiiiiEEENS1_10collective13CollectiveMmaINS1_35MainloopSm100TmaUmmaWarpSpecializedILi20ELi2ELi4ENS5_IJNS4_1CILi1EEESB_SB_EEEEENS5_IJNSA_ILi64EEENSA_ILi256EEENSA_ILi32EEEEEENS_12float_e4m3_tENS5_IJSB_llEEESI_SJ_NS4_8TiledMMAINS4_8MMA_AtomIJNS4_10MMA_TraitsINS4_19SM100_MMA_F8F6F4_SSEJSI_SI_fSE_SF_NS4_17integral_constantINS4_4UMMA5MajorELSQ_1EEESR_NSO_INSP_7ScaleInELSS_0EEEST_EEEEEENS4_6LayoutISC_NS5_IJNSA_ILi0EEESX_SX_EEEEENS5_IJNS4_10UnderscoreES10_S10_EEEEENS4_13SM90_TMA_LOADENS4_14ComposedLayoutINS4_7SwizzleILi2ELi4ELi3EEENS4_18smem_ptr_flag_bitsILi8EEENSW_INS5_IJSE_NSA_ILi8EEEEEENS5_IJSB_SE_EEEEEEEvNS4_8identityES13_NS14_INS15_ILi3ELi4ELi3EEES18_NSW_INS5_IJNSA_ILi128EEES19_EEENS5_IJSB_S1G_EEEEEEEvS1E_EENS_8epilogue10collective18CollectiveEpilogueINS1M_23Sm100TmaWarpSpecializedILi4ELi2ELi32ELb0ELb0EEEJSH_NS5_IJNSW_ISE_SB_EES1R_EEESI_NS5_IJlSB_lEEESI_S1T_NS1M_6fusion15FusionCallbacksIS1Q_NS1U_17LinearCombinationISI_fSI_fLNS_15FloatRoundStyleE2EEESH_S1S_JEEENS4_5SM1004TMEM4LOAD26SM100_TMEM_LOAD_16dp32b32xES13_NS14_IS16_S18_NSW_INS5_IJS19_SE_EEENS5_IJSE_SB_EEEEEEENS4_39AutoVectorizingCopyWithAssumedAlignmentILi128EEENS4_14SM90_TMA_STOREES27_S29_S29_EEEvvEEEEvNT_6ParamsE,@"STO_CUDA_ENTRY STV_DEFAULT"
_ZN7cutlass13device_kernelINS_4gemm6kernel13GemmUniversalIN4cute5tupleIJiiiiEEENS1_10collective13CollectiveMmaINS1_35MainloopSm100TmaUmmaWarpSpecializedILi20ELi2ELi4ENS5_IJNS4_1CILi1EEESB_SB_EEEEENS5_IJNSA_ILi64EEENSA_ILi256EEENSA_ILi32EEEEEENS_12float_e4m3_tENS5_IJSB_llEEESI_SJ_NS4_8TiledMMAINS4_8MMA_AtomIJNS4_10MMA_TraitsINS4_19SM100_MMA_F8F6F4_SSEJSI_SI_fSE_SF_NS4_17integral_constantINS4_4UMMA5MajorELSQ_1EEESR_NSO_INSP_7ScaleInELSS_0EEEST_EEEEEENS4_6LayoutISC_NS5_IJNSA_ILi0EEESX_SX_EEEEENS5_IJNS4_10UnderscoreES10_S10_EEEEENS4_13SM90_TMA_LOADENS4_14ComposedLayoutINS4_7SwizzleILi2ELi4ELi3EEENS4_18smem_ptr_flag_bitsILi8EEENSW_INS5_IJSE_NSA_ILi8EEEEEENS5_IJSB_SE_EEEEEEEvNS4_8identityES13_NS14_INS15_ILi3ELi4ELi3EEES18_NSW_INS5_IJNSA_ILi128EEES19_EEENS5_IJSB_S1G_EEEEEEEvS1E_EENS_8epilogue10collective18CollectiveEpilogueINS1M_23Sm100TmaWarpSpecializedILi4ELi2ELi32ELb0ELb0EEEJSH_NS5_IJNSW_ISE_SB_EES1R_EEESI_NS5_IJlSB_lEEESI_S1T_NS1M_6fusion15FusionCallbacksIS1Q_NS1U_17LinearCombinationISI_fSI_fLNS_15FloatRoundStyleE2EEESH_S1S_JEEENS4_5SM1004TMEM4LOAD26SM100_TMEM_LOAD_16dp32b32xES13_NS14_IS16_S18_NSW_INS5_IJS19_SE_EEENS5_IJSE_SB_EEEEEEENS4_39AutoVectorizingCopyWithAssumedAlignmentILi128EEENS4_14SM90_TMA_STOREES27_S29_S29_EEEvvEEEEvNT_6ParamsE:
[----:B------:R-:W1:Y:S01]  /*0000*/  LDC R1, c[0x0][0x37c] ;  /* 0x0000df00ff017b82 */ /* 0x000e620000000800 */
[----:B------:R-:W2:Y:S01]  /*0010*/  S2R R108, SR_TID.X ;  /* 0x00000000006c7919 */ /* 0x000ea20000002100 */
[----:B------:R-:W3:Y:S01]  /*0020*/  LDCU.64 UR4, c[0x0][0x890] ;  /* 0x00011200ff0477ac */ /* 0x000ee20008000a00 */
[----:B------:R-:W-:Y:S02]  /*0030*/  PRMT R96, RZ, 0x7610, R96 ;  /* 0x00007610ff607816 */ /* 0x000fe40000000060 */
[----:B------:R-:W-:Y:S01]  /*0040*/  ELECT P5, URZ, PT ;  /* 0x0000000000ff782f */ /* 0x000fe200038a0000 */
[----:B------:R-:W4:Y:S01]  /*0050*/  LDCU.64 UR46, c[0x0][0x358] ;  /* 0x00006b00ff2e77ac */ /* 0x000f220008000a00 */
[----:B---3--:R-:W-:-:S04]  /*0060*/  UISETP.NE.U32.AND UP0, UPT, UR4, URZ, UPT ;  /* 0x000000ff0400728c */ /* 0x008fc8000bf05070 */
[----:B------:R-:W-:Y:S01]  /*0070*/  UISETP.NE.AND.EX UP0, UPT, UR5, URZ, UPT, UP0 ;  /* 0x000000ff0500728c */ /* 0x000fe2000bf05300 */
[----:B--2---:R-:W-:-:S05]  /*0080*/  SHF.R.U32.HI R101, RZ, 0x5, R108 ;  /* 0x00000005ff657819 */ /* 0x004fca000001166c */
[----:B------:R-:W2:Y:S02]  /*0090*/  SHFL.IDX PT, R0, R101, RZ, 0x1f ;  /* 0x00001fff65007589 */ /* 0x000ea400000e0000 */
[----:B--2---:R-:W-:Y:S01]  /*00a0*/  R2UR UR8, R0 ;  /* 0x00000000000872ca */ /* 0x004fe200000e0000 */
[----:B-1--4-:R-:W-:-:S14]  /*00b0*/  BRA.U UP0, `(.L_x_0) ;  /* 0x00000001002c7547 */ /* 0x012fdc000b800000 */
[----:B------:R-:W1:Y:S02]  /*00c0*/  LDCU.64 UR6, c[0x0][0x888] ;  /* 0x00011100ff0677ac */ /* 0x000e640008000a00 */
[----:B-1----:R-:W-:-:S04]  /*00d0*/  UISETP.NE.U32.AND UP0, UPT, UR6, URZ, UPT ;  /* 0x000000ff0600728c */ /* 0x002fc8000bf05070 */
[----:B------:R-:W-:-:S09]  /*00e0*/  UISETP.NE.AND.EX UP0, UPT, UR7, URZ, UPT, UP0 ;  /* 0x000000ff0700728c */ /* 0x000fd2000bf05300 */
[----:B------:R-:W-:Y:S05]  /*00f0*/  BRA.U !UP0, `(.L_x_1) ;  /* 0x0000000108107547 */ /* 0x000fea000b800000 */
[----:B------:R-:W1:Y:S02]  /*0100*/  LDC.64 R2, c[0x0][0x888] ;  /* 0x00022200ff027b82 */ /* 0x000e640000000a00 */
[----:B-1----:R1:W5:Y:S01]  /*0110*/  LDG.E R49, desc[UR46][R2.64] ;  /* 0x0000002e02317981 */ /* 0x002362000c1e1900 */
[----:B------:R-:W-:Y:S01]  /*0120*/  HFMA2 R96, -RZ, RZ, 0, 5.9604644775390625e-08 ;  /* 0x00000001ff607431 */ /* 0x000fe200000001ff */
[----:B------:R-:W-:Y:S05]  /*0130*/  BRA `(.L_x_0) ;  /* 0x00000000000c7947 */ /* 0x000fea0003800000 */
.L_x_1:
[----:B------:R-:W1:Y:S01]  /*0140*/  LDCU UR6, c[0x0][0x880] ;  /* 0x00011000ff0677ac */ /* 0x000e620008000800 */
[----:B------:R-:W-:Y:S01]  /*0150*/  HFMA2 R96, -RZ, RZ, 0, 5.9604644775390625e-08 ;  /* 0x00000001ff607431 */ /* 0x000fe200000001ff */
[----:B-1----:R-:W-:-:S07]  /*0160*/  MOV R49, UR6 ;  /* 0x0000000600317c02 */ /* 0x002fce0008000f00 */
.L_x_0:
[----:B------:R-:W2:Y:S02]  /*0170*/  LDCU.64 UR6, c[0x0][0x8b0] ;  /* 0x00011600ff0677ac */ /* 0x000ea40008000a00 */
[----:B--2---:R-:W-:-:S04]  /*0180*/  UISETP.NE.U32.AND UP0, UPT, UR6, URZ, UPT ;  /* 0x000000ff0600728c */ /* 0x004fc8000bf05070 */
[----:B------:R-:W-:-:S09]  /*0190*/  UISETP.NE.AND.EX UP0, UPT, UR7, URZ, UPT, UP0 ;  /* 0x000000ff0700728c */ /* 0x000fd2000bf05300 */
[----:B------:R-:W-:Y:S05]  /*01a0*/  BRA.U UP0, `(.L_x_2) ;  /* 0x0000000100247547 */ /* 0x000fea000b800000 */
[----:B------:R-:W2:Y:S02]  /*01b0*/  LDCU.64 UR6, c[0x0][0x8a8] ;  /* 0x00011500ff0677ac */ /* 0x000ea40008000a00 */
[----:B--2---:R-:W-:-:S04]  /*01c0*/  UISETP.NE.U32.AND UP0, UPT, UR6, URZ, UPT ;  /* 0x000000ff0600728c */ /* 0x004fc8000bf05070 */
[----:B------:R-:W-:-:S09]  /*01d0*/  UISETP.NE.AND.EX UP0, UPT, UR7, URZ, UPT, UP0 ;  /* 0x000000ff0700728c */ /* 0x000fd2000bf05300 */
[----:B------:R-:W-:Y:S05]  /*01e0*/  BRA.U !UP0, `(.L_x_3) ;  /* 0x00000001080c7547 */ /* 0x000fea000b800000 */
[----:B-1----:R-:W1:Y:S02]  /*01f0*/  LDC.64 R2, c[0x0][0x8a8] ;  /* 0x00022a00ff027b82 */ /* 0x002e640000000a00 */
[----:B-1----:R2:W5:Y:S01]  /*0200*/  LDG.E R47, desc[UR46][R2.64] ;  /* 0x0000002e022f7981 */ /* 0x002562000c1e1900 */
[----:B------:R-:W-:Y:S05]  /*0210*/  BRA `(.L_x_2) ;  /* 0x0000000000087947 */ /* 0x000fea0003800000 */
.L_x_3:
[----:B------:R-:W2:Y:S02]  /*0220*/  LDCU UR6, c[0x0][0x8a0] ;  /* 0x00011400ff0677ac */ /* 0x000ea40008000800 */
[----:B--2---:R-:W-:Y:S02]  /*0230*/  MOV R47, UR6 ;  /* 0x00000006002f7c02 */ /* 0x004fe40008000f00 */
.L_x_2:
[----:B------:R-:W-:Y:S01]  /*0240*/  IMAD.U32 R0, RZ, RZ, UR8 ;  /* 0x00000008ff007e24 */ /* 0x000fe2000f8e00ff */
[----:B------:R-:W-:Y:S04]  /*0250*/  BSSY.RECONVERGENT B0, `(.L_x_4) ;  /* 0x000000c000007945 */ /* 0x000fe80003800200 */
[C---:B------:R-:W-:Y:S02]  /*0260*/  ISETP.NE.OR P1, PT, R0.reuse, 0x1, !P5 ;  /* 0x000000010000780c */ /* 0x040fe40006f25670 */
[----:B------:R-:W-:-:S11]  /*0270*/  ISETP.NE.OR P0, PT, R0, 0x3, !P5 ;  /* 0x000000030000780c */ /* 0x000fd60006f05670 */
[----:B------:R-:W-:Y:S05]  /*0280*/  @P1 BRA `(.L_x_5) ;  /* 0x0000000000201947 */ /* 0x000fea0003800000 */
[----:B------:R-:W3:Y:S02]  /*0290*/  LDCU.64 UR6, c[0x0][0x348] ;  /* 0x00006900ff0677ac */ /* 0x000ee40008000a00 */
[----:B---3--:R-:W-:Y:S02]  /*02a0*/  UIADD3 UR10, UP1, UPT, UR6, 0x80, URZ ;  /* 0x00000080060a7890 */ /* 0x008fe4000ff3e0ff */
[----:B------:R-:W-:Y:S02]  /*02b0*/  UIADD3 UR6, UP0, UPT, UR6, 0x180, URZ ;  /* 0x0000018006067890 */ /* 0x000fe4000ff1e0ff */
[----:B------:R-:W-:Y:S02]  /*02c0*/  UIADD3.X UR11, UPT, UPT, URZ, UR7, URZ, UP1, !UPT ;  /* 0x00000007ff0b7290 */ /* 0x000fe40008ffe4ff */
[----:B------:R-:W-:-:S07]  /*02d0*/  UIADD3.X UR7, UPT, UPT, URZ, UR7, URZ, UP0, !UPT ;  /* 0x00000007ff077290 */ /* 0x000fce00087fe4ff */
[----:B------:R3:W-:Y:S02]  /*02e0*/  UTMACCTL.PF [UR10] ;  /* 0x000000000a0079b9 */ /* 0x0007e40008040000 */
[----:B------:R3:W-:Y:S02]  /*02f0*/  UTMACCTL.PF [UR6] ;  /* 0x00000000060079b9 */ /* 0x0007e40008040000 */
[----:B---3--:R-:W-:Y:S01]  /*0300*/  NOP ;  /* 0x0000000000007918 */ /* 0x008fe20000000000 */
.L_x_5:
[----:B------:R-:W-:Y:S05]  /*0310*/  BSYNC.RECONVERGENT B0 ;  /* 0x0000000000007941 */ /* 0x000fea0003800200 */
.L_x_4:
[----:B------:R-:W-:Y:S04]  /*0320*/  BSSY.RECONVERGENT B0, `(.L_x_6) ;  /* 0x000000a000007945 */ /* 0x000fe80003800200 */
        /* <DEDUP_REMOVED lines=9> */
.L_x_7:
[----:B------:R-:W-:Y:S05]  /*03c0*/  BSYNC.RECONVERGENT B0 ;  /* 0x0000000000007941 */ /* 0x000fea0003800200 */
.L_x_6:
[----:B------:R-:W3:Y:S01]  /*03d0*/  LDCU.64 UR6, c[0x0][0x888] ;  /* 0x00011100ff0677ac */ /* 0x000ee20008000a00 */
[----:B------:R-:W-:Y:S02]  /*03e0*/  UISETP.EQ.U32.AND UP1, UPT, UR4, URZ, UPT ;  /* 0x000000ff0400728c */ /* 0x000fe4000bf22070 */
[----:B------:R-:W-:Y:S02]  /*03f0*/  UPLOP3.LUT UP2, UPT, UPT, UPT, UPT, 0x80, 0x8 ;  /* 0x000000000008789c */ /* 0x000fe40003f4f070 */
[----:B---3--:R-:W-:-:S04]  /*0400*/  UISETP.NE.U32.AND UP0, UPT, UR6, URZ, UPT ;  /* 0x000000ff0600728c */ /* 0x008fc8000bf05070 */
[----:B------:R-:W-:-:S04]  /*0410*/  UISETP.NE.AND.EX UP0, UPT, UR7, URZ, UPT, UP0 ;  /* 0x000000ff0700728c */ /* 0x000fc8000bf05300 */
[----:B------:R-:W-:-:S04]  /*0420*/  UISETP.EQ.OR.EX UP3, UPT, UR5, URZ, !UP0, UP1 ;  /* 0x000000ff0500728c */ /* 0x000fc8000c762710 */
[----:B------:R-:W-:-:S05]  /*0430*/  UP2UR UR50, UPR, URZ, 0x8 ;  /* 0x00000008ff327883 */ /* 0x000fca0008000000 */
[----:B------:R-:W-:Y:S07]  /*0440*/  BRA.U !UP3, `(.L_x_8) ;  /* 0x000000010b207547 */ /* 0x000fee000b800000 */
[----:B------:R-:W-:Y:S01]  /*0450*/  UISETP.NE.U32.AND UP2, UPT, UR4, URZ, UPT ;  /* 0x000000ff0400728c */ /* 0x000fe2000bf45070 */
[----:B-----5:R-:W-:Y:S01]  /*0460*/  FSETP.NEU.AND P0, PT, R49, RZ, PT ;  /* 0x000000ff3100720b */ /* 0x020fe20003f0d000 */
[----:B------:R-:W-:Y:S02]  /*0470*/  USEL UR4, URZ, 0xffffffff, UP0 ;  /* 0xffffffffff047887 */ /* 0x000fe40008000000 */
[----:B------:R-:W-:-:S10]  /*0480*/  UISETP.NE.AND.EX UP2, UPT, UR5, URZ, UPT, UP2 ;  /* 0x000000ff0500728c */ /* 0x000fd4000bf45320 */
[----:B------:R-:W-:Y:S01]  /*0490*/  VOTEU.ANY UP1, P0 ;  /* 0x0000000000ff7886 */ /* 0x000fe20000020100 */
[----:B------:R-:W-:-:S04]  /*04a0*/  @!UP2 USEL UR4, URZ, 0xffffffff, UP1 ;  /* 0xffffffffff04a887 */ /* 0x000fc80008800000 */
[----:B------:R-:W-:-:S04]  /*04b0*/  ULOP3.LUT UR4, UR4, 0x1, URZ, 0xc0, !UPT ;  /* 0x0000000104047892 */ /* 0x000fc8000f8ec0ff */
[----:B------:R-:W-:-:S11]  /*04c0*/  UISETP.NE.U32.AND UP2, UPT, UR4, 0x1, UPT ;  /* 0x000000010400788c */ /* 0x000fd6000bf45070 */
.L_x_8:
[----:B-12---:R-:W1:Y:S01]  /*04d0*/  SHFL.IDX PT, R2, R101, RZ, 0x1f ;  /* 0x00001fff65027589 */ /* 0x006e6200000e0000 */
[----:B------:R-:W-:-:S04]  /*04e0*/  UISETP.NE.AND UP1, UPT, UR8, 0x2, UPT ;  /* 0x000000020800788c */ /* 0x000fc8000bf25270 */
[----:B------:R-:W-:Y:S01]  /*04f0*/  USEL UR6, URZ, 0x1, UP1 ;  /* 0x00000001ff067887 */ /* 0x000fe20008800000 */
[----:B-1----:R-:W-:-:S13]  /*0500*/  ISETP.NE.AND P0, PT, R2, RZ, PT ;  /* 0x000000ff0200720c */ /* 0x002fda0003f05270 */
[----:B------:R-:W-:Y:S05]  /*0510*/  @P0 BRA `(.L_x_9) ;  /* 0x0000000000d40947 */ /* 0x000fea0003800000 */
[----:B------:R-:W-:Y:S01]  /*0520*/  ELECT P0, URZ, PT ;  /* 0x0000000000ff782f */ /* 0x000fe20003800000 */
[----:B------:R-:W-:-:S12]  /*0530*/  BSSY.RECONVERGENT B0, `(.L_x_9) ;  /* 0x0000033000007945 */ /* 0x000fd80003800200 */
[----:B------:R-:W-:Y:S05]  /*0540*/  @!P0 BRA `(.L_x_10) ;  /* 0x0000000000c48947 */ /* 0x000fea0003800000 */
[----:B------:R-:W1:Y:S01]  /*0550*/  S2UR UR5, SR_CgaCtaId ;  /* 0x00000000000579c3 */ /* 0x000e620000008800 */
[----:B------:R-:W-:Y:S01]  /*0560*/  UMOV UR7, 0x400 ;  /* 0x0000040000077882 */ /* 0x000fe20000000000 */
[----:B------:R-:W-:Y:S02]  /*0570*/  UMOV UR4, 0x1 ;  /* 0x0000000100047882 */ /* 0x000fe40000000000 */
[----:B------:R-:W-:-:S04]  /*0580*/  UIADD3 UR10, UPT, UPT, -UR4, 0x100000, URZ ;  /* 0x00100000040a7890 */ /* 0x000fc8000fffe1ff */
[----:B------:R-:W-:Y:S02]  /*0590*/  USHF.L.U32 UR11, UR10, 0xb, URZ ;  /* 0x0000000b0a0b7899 */ /* 0x000fe400080006ff */
[----:B------:R-:W-:Y:S02]  /*05a0*/  USHF.L.U32 UR10, UR10, 0x1, URZ ;  /* 0x000000010a0a7899 */ /* 0x000fe400080006ff */
[----:B-1----:R-:W-:Y:S01]  /*05b0*/  ULEA UR5, UR5, UR7, 0x18 ;  /* 0x0000000705057291 */ /* 0x002fe2000f8ec0ff */
[----:B------:R-:W1:Y:S11]  /*05c0*/  FENCE.VIEW.ASYNC.S ;  /* 0x00000000000073c6 */ /* 0x000e760000000000 */
[----:B-1----:R1:W2:Y:S01]  /*05d0*/  SYNCS.EXCH.64 URZ, [UR5], UR10 ;  /* 0x0000000a05ff75b2 */ /* 0x0022a20008000100 */
[----:B------:R1:W3:Y:S01]  /*05e0*/  SYNCS.EXCH.64 URZ, [UR5+0xa0], UR10 ;  /* 0x0000a00a05ff75b2 */ /* 0x0002e20008000100 */
[----:B------:R1:W4:Y:S01]  /*05f0*/  SYNCS.EXCH.64 URZ, [UR5+0x8], UR10 ;  /* 0x0000080a05ff75b2 */ /* 0x0003220008000100 */
[----:B------:R1:W1:Y:S01]  /*0600*/  SYNCS.EXCH.64 URZ, [UR5+0xa8], UR10 ;  /* 0x0000a80a05ff75b2 */ /* 0x0002620008000100 */
        /* <DEDUP_REMOVED lines=36> */
[----:B--234-:R-:W-:Y:S01]  /*0850*/  NOP ;  /* 0x0000000000007918 */ /* 0x01cfe20000000000 */
.L_x_10:
[----:B-1----:R-:W-:Y:S05]  /*0860*/  BSYNC.RECONVERGENT B0 ;  /* 0x0000000000007941 */ /* 0x002fea0003800200 */
.L_x_9:
[----:B------:R-:W1:Y:S01]  /*0870*/  SHFL.IDX PT, R2, R101, RZ, 0x1f ;  /* 0x00001fff65027589 */ /* 0x000e6200000e0000 */
[----:B------:R-:W-:Y:S01]  /*0880*/  NOP ;  /* 0x0000000000007918 */ /* 0x000fe20000000000 */
[----:B-1----:R-:W-:-:S13]  /*0890*/  ISETP.NE.AND P0, PT, R2, 0x1, PT ;  /* 0x000000010200780c */ /* 0x002fda0003f05270 */
[----:B------:R-:W-:Y:S05]  /*08a0*/  @P0 BRA `(.L_x_11) ;  /* 0x0000000000580947 */ /* 0x000fea0003800000 */
[----:B------:R-:W1:Y:S01]  /*08b0*/  S2UR UR7, SR_CgaCtaId ;  /* 0x00000000000779c3 */ /* 0x000e620000008800 */
[----:B------:R-:W-:Y:S01]  /*08c0*/  UMOV UR9, 0x400 ;  /* 0x0000040000097882 */ /* 0x000fe20000000000 */
[----:B------:R-:W-:Y:S01]  /*08d0*/  UMOV UR5, 0x20 ;  /* 0x0000002000057882 */ /* 0x000fe20000000000 */
[----:B------:R-:W-:Y:S01]  /*08e0*/  UMOV UR4, 0x80 ;  /* 0x0000008000047882 */ /* 0x000fe20000000000 */
[----:B------:R-:W-:-:S04]  /*08f0*/  UIADD3 UR10, UPT, UPT, -UR5, 0x100000, URZ ;  /* 0x00100000050a7890 */ /* 0x000fc8000fffe1ff */
[----:B------:R-:W-:Y:S02]  /*0900*/  USHF.L.U32 UR11, UR10, 0xb, URZ ;  /* 0x0000000b0a0b7899 */ /* 0x000fe400080006ff */
[----:B------:R-:W-:Y:S02]  /*0910*/  USHF.L.U32 UR10, UR10, 0x1, URZ ;  /* 0x000000010a0a7899 */ /* 0x000fe400080006ff */
[----:B------:R-:W-:-:S04]  /*0920*/  UIADD3 UR4, UPT, UPT, -UR4, 0x100000, URZ ;  /* 0x0010000004047890 */ /* 0x000fc8000fffe1ff */
[----:B------:R-:W-:Y:S02]  /*0930*/  USHF.L.U32 UR5, UR4, 0xb, URZ ;  /* 0x0000000b04057899 */ /* 0x000fe400080006ff */
[----:B------:R-:W-:Y:S01]  /*0940*/  USHF.L.U32 UR4, UR4, 0x1, URZ ;  /* 0x0000000104047899 */ /* 0x000fe200080006ff */
[----:B------:R-:W-:Y:S01]  /*0950*/  ELECT P0, URZ, PT ;  /* 0x0000000000ff782f */ /* 0x000fe20003800000 */
[----:B-1----:R-:W-:Y:S01]  /*0960*/  ULEA UR7, UR7, UR9, 0x18 ;  /* 0x0000000907077291 */ /* 0x002fe2000f8ec0ff */
[----:B------:R-:W1:Y:S11]  /*0970*/  FENCE.VIEW.ASYNC.S ;  /* 0x00000000000073c6 */ /* 0x000e760000000000 */
[----:B-1----:R1:W2:Y:S01]  /*0980*/  SYNCS.EXCH.64 URZ, [UR7+0x140], UR10 ;  /* 0x0001400a07ff75b2 */ /* 0x0022a20008000100 */
[----:B------:R1:W3:Y:S01]  /*0990*/  SYNCS.EXCH.64 URZ, [UR7+0x160], UR4 ;  /* 0x0001600407ff75b2 */ /* 0x0002e20008000100 */
[----:B------:R1:W4:Y:S01]  /*09a0*/  SYNCS.EXCH.64 URZ, [UR7+0x148], UR10 ;  /* 0x0001480a07ff75b2 */ /* 0x0003220008000100 */
[----:B------:R1:W1:Y:S01]  /*09b0*/  SYNCS.EXCH.64 URZ, [UR7+0x168], UR4 ;  /* 0x0001680407ff75b2 */ /* 0x0002620008000100 */
[----:B------:R1:W1:Y:S01]  /*09c0*/  SYNCS.EXCH.64 URZ, [UR7+0x150], UR10 ;  /* 0x0001500a07ff75b2 */ /* 0x0002620008000100 */
[----:B------:R1:W1:Y:S01]  /*09d0*/  SYNCS.EXCH.64 URZ, [UR7+0x170], UR4 ;  /* 0x0001700407ff75b2 */ /* 0x0002620008000100 */
[----:B------:R1:W1:Y:S01]  /*09e0*/  SYNCS.EXCH.64 URZ, [UR7+0x158], UR10 ;  /* 0x0001580a07ff75b2 */ /* 0x0002620008000100 */
[----:B------:R1:W1:Y:S01]  /*09f0*/  SYNCS.EXCH.64 URZ, [UR7+0x178], UR4 ;  /* 0x0001780407ff75b2 */ /* 0x0002620008000100 */
[----:B------:R-:W-:Y:S01]  /*0a00*/  NOP ;  /* 0x0000000000007918 */ /* 0x000fe20000000000 */
.L_x_11:
[----:B------:R-:W2:Y:S01]  /*0a10*/  SHFL.IDX PT, R2, R101, RZ, 0x1f ;  /* 0x00001fff65027589 */ /* 0x000ea200000e0000 */
[----:B------:R-:W-:Y:S01]  /*0a20*/  NOP ;  /* 0x0000000000007918 */ /* 0x000fe20000000000 */
[----:B--2---:R-:W-:-:S13]  /*0a30*/  ISETP.NE.AND P0, PT, R2, 0x3, PT ;  /* 0x000000030200780c */ /* 0x004fda0003f05270 */
[----:B------:R-:W-:Y:S05]  /*0a40*/  @P0 BRA `(.L_x_12) ;  /* 0x0000000000300947 */ /* 0x000fea0003800000 */
[----:B-1----:R-:W1:Y:S01]  /*0a50*/  S2UR UR5, SR_CgaCtaId ;  /* 0x00000000000579c3 */ /* 0x002e620000008800 */
[----:B------:R-:W-:Y:S01]  /*0a60*/  UMOV UR7, 0x400 ;  /* 0x0000040000077882 */ /* 0x000fe20000000000 */
[----:B------:R-:W-:Y:S01]  /*0a70*/  UMOV UR4, 0x20 ;  /* 0x0000002000047882 */ /* 0x000fe20000000000 */
[----:B------:R-:W-:Y:S01]  /*0a80*/  ELECT P0, URZ, PT ;  /* 0x0000000000ff782f */ /* 0x000fe20003800000 */
[----:B------:R-:W-:-:S04]  /*0a90*/  UIADD3 UR10, UPT, UPT, -UR4, 0x100000, URZ ;  /* 0x00100000040a7890 */ /* 0x000fc8000fffe1ff */
[----:B------:R-:W-:Y:S02]  /*0aa0*/  USHF.L.U32 UR11, UR10, 0xb, URZ ;  /* 0x0000000b0a0b7899 */ /* 0x000fe400080006ff */
[----:B------:R-:W-:Y:S02]  /*0ab0*/  USHF.L.U32 UR10, UR10, 0x1, URZ ;  /* 0x000000010a0a7899 */ /* 0x000fe400080006ff */
[----:B-1----:R-:W-:Y:S01]  /*0ac0*/  ULEA UR5, UR5, UR7, 0x18 ;  /* 0x0000000705057291 */ /* 0x002fe2000f8ec0ff */
[----:B------:R-:W1:Y:S11]  /*0ad0*/  FENCE.VIEW.ASYNC.S ;  /* 0x00000000000073c6 */ /* 0x000e760000000000 */
[----:B-1----:R2:W1:Y:S01]  /*0ae0*/  SYNCS.EXCH.64 URZ, [UR5+0x180], UR10 ;  /* 0x0001800a05ff75b2 */ /* 0x0024620008000100 */
[----:B------:R2:W1:Y:S02]  /*0af0*/  SYNCS.EXCH.64 URZ, [UR5+0x188], UR10 ;  /* 0x0001880a05ff75b2 */ /* 0x0004640008000100 */
[----:B--2---:R-:W-:Y:S01]  /*0b00*/  NOP ;  /* 0x0000000000007918 */ /* 0x004fe20000000000 */
.L_x_12:
[----:B------:R-:W2:Y:S01]  /*0b10*/  SHFL.IDX PT, R2, R101, RZ, 0x1f ;  /* 0x00001fff65027589 */ /* 0x000ea200000e0000 */
[----:B------:R-:W-:Y:S01]  /*0b20*/  NOP ;  /* 0x0000000000007918 */ /* 0x000fe20000000000 */
[----:B--2---:R-:W-:-:S13]  /*0b30*/  ISETP.NE.AND P0, PT, R2, 0x4, PT ;  /* 0x000000040200780c */ /* 0x004fda0003f05270 */
[----:B------:R-:W-:Y:S05]  /*0b40*/  @P0 BRA `(.L_x_13) ;  /* 0x00000000004c0947 */ /* 0x000fea0003800000 */
[----:B-1----:R-:W1:Y:S01]  /*0b50*/  S2UR UR5, SR_CgaCtaId ;  /* 0x00000000000579c3 */ /* 0x002e620000008800 */
[----:B------:R-:W-:Y:S01]  /*0b60*/  UMOV UR9, 0x100 ;  /* 0x0000010000097882 */ /* 0x000fe20000000000 */
[----:B------:R-:W-:Y:S01]  /*0b70*/  UMOV UR7, 0x400 ;  /* 0x0000040000077882 */ /* 0x000fe20000000000 */
[----:B------:R-:W-:Y:S01]  /*0b80*/  USEL UR9, UR9, 0xe0, UP2 ;  /* 0x000000e009097887 */ /* 0x000fe20009000000 */
[----:B------:R-:W-:Y:S01]  /*0b90*/  UMOV UR4, 0x1 ;  /* 0x0000000100047882 */ /* 0x000fe20000000000 */
[----:B------:R-:W-:Y:S01]  /*0ba0*/  ELECT P0, URZ, PT ;  /* 0x0000000000ff782f */ /* 0x000fe20003800000 */
[----:B------:R-:W-:-:S04]  /*0bb0*/  UIADD3 UR10, UPT, UPT, -UR4, 0x100000, URZ ;  /* 0x00100000040a7890 */ /* 0x000fc8000fffe1ff */
[----:B------:R-:W-:Y:S02]  /*0bc0*/  USHF.L.U32 UR11, UR10, 0xb, URZ ;  /* 0x0000000b0a0b7899 */ /* 0x000fe400080006ff */
[----:B------:R-:W-:Y:S02]  /*0bd0*/  USHF.L.U32 UR10, UR10, 0x1, URZ ;  /* 0x000000010a0a7899 */ /* 0x000fe400080006ff */
[----:B------:R-:W-:-:S04]  /*0be0*/  UIADD3 UR12, UPT, UPT, -UR9, 0x100000, URZ ;  /* 0x00100000090c7890 */ /* 0x000fc8000fffe1ff */
[----:B------:R-:W-:Y:S02]  /*0bf0*/  USHF.L.U32 UR13, UR12, 0xb, URZ ;  /* 0x0000000b0c0d7899 */ /* 0x000fe400080006ff */
[----:B------:R-:W-:Y:S02]  /*0c00*/  USHF.L.U32 UR12, UR12, 0x1, URZ ;  /* 0x000000010c0c7899 */ /* 0x000fe400080006ff */
[----:B-1----:R-:W-:Y:S01]  /*0c10*/  ULEA UR5, UR5, UR7, 0x18 ;  /* 0x0000000705057291 */ /* 0x002fe2000f8ec0ff */
[----:B------:R-:W1:Y:S11]  /*0c20*/  FENCE.VIEW.ASYNC.S ;  /* 0x00000000000073c6 */ /* 0x000e760000000000 */
[----:B-1----:R2:W1:Y:S01]  /*0c30*/  SYNCS.EXCH.64 URZ, [UR5+0x190], UR10 ;  /* 0x0001900a05ff75b2 */ /* 0x0024620008000100 */
[----:B------:R2:W1:Y:S01]  /*0c40*/  SYNCS.EXCH.64 URZ, [UR5+0x1a0], UR12 ;  /* 0x0001a00c05ff75b2 */ /* 0x0004620008000100 */
[----:B------:R2:W1:Y:S01]  /*0c50*/  SYNCS.EXCH.64 URZ, [UR5+0x198], UR10 ;  /* 0x0001980a05ff75b2 */ /* 0x0004620008000100 */
[----:B------:R2:W1:Y:S02]  /*0c60*/  SYNCS.EXCH.64 URZ, [UR5+0x1a8], UR12 ;  /* 0x0001a80c05ff75b2 */ /* 0x0004640008000100 */
[----:B--2---:R-:W-:Y:S01]  /*0c70*/  NOP ;  /* 0x0000000000007918 */ /* 0x004fe20000000000 */
.L_x_13:
[----:B------:R-:W2:Y:S01]  /*0c80*/  SHFL.IDX PT, R2, R101, RZ, 0x1f ;  /* 0x00001fff65027589 */ /* 0x000ea200000e0000 */
[----:B------:R-:W-:Y:S01]  /*0c90*/  NOP ;  /* 0x0000000000007918 */ /* 0x000fe20000000000 */
[----:B--2---:R-:W-:-:S13]  /*0ca0*/  ISETP.NE.AND P0, PT, R2, 0x5, PT ;  /* 0x000000050200780c */ /* 0x004fda0003f05270 */
[----:B------:R-:W-:Y:S05]  /*0cb0*/  @P0 BRA `(.L_x_14) ;  /* 0x0000000000580947 */ /* 0x000fea0003800000 */
[----:B-1----:R-:W1:Y:S01]  /*0cc0*/  S2UR UR7, SR_CgaCtaId ;  /* 0x00000000000779c3 */ /* 0x002e620000008800 */
        /* <DEDUP_REMOVED lines=12> */
[----:B-1----:R2:W1:Y:S01]  /*0d90*/  SYNCS.EXCH.64 URZ, [UR7+0x1b0], UR10 ;  /* 0x0001b00a07ff75b2 */ /* 0x0024620008000100 */
[----:B------:R2:W1:Y:S01]  /*0da0*/  SYNCS.EXCH.64 URZ, [UR7+0x1d0], UR4 ;  /* 0x0001d00407ff75b2 */ /* 0x0004620008000100 */
[----:B------:R2:W1:Y:S01]  /*0db0*/  SYNCS.EXCH.64 URZ, [UR7+0x1b8], UR10 ;  /* 0x0001b80a07ff75b2 */ /* 0x0004620008000100 */
[----:B------:R2:W1:Y:S01]  /*0dc0*/  SYNCS.EXCH.64 URZ, [UR7+0x1d8], UR4 ;  /* 0x0001d80407ff75b2 */ /* 0x0004620008000100 */
[----:B------:R2:W1:Y:S01]  /*0dd0*/  SYNCS.EXCH.64 URZ, [UR7+0x1c0], UR10 ;  /* 0x0001c00a07ff75b2 */ /* 0x0004620008000100 */
[----:B------:R2:W1:Y:S01]  /*0de0*/  SYNCS.EXCH.64 URZ, [UR7+0x1e0], UR4 ;  /* 0x0001e00407ff75b2 */ /* 0x0004620008000100 */
[----:B------:R2:W1:Y:S01]  /*0df0*/  SYNCS.EXCH.64 URZ, [UR7+0x1c8], UR10 ;  /* 0x0001c80a07ff75b2 */ /* 0x0004620008000100 */
[----:B------:R2:W1:Y:S02]  /*0e00*/  SYNCS.EXCH.64 URZ, [UR7+0x1e8], UR4 ;  /* 0x0001e80407ff75b2 */ /* 0x0004640008000100 */
[----:B--2---:R-:W-:Y:S01]  /*0e10*/  NOP ;  /* 0x0000000000007918 */ /* 0x004fe20000000000 */
.L_x_14:
        /* <DEDUP_REMOVED lines=18> */
.L_x_15:
[----:B-1----:R-:W1:Y:S01]  /*0f40*/  S2UR UR5, SR_CTAID.X ;  /* 0x00000000000579c3 */ /* 0x002e620000002500 */
[----:B------:R-:W-:-:S05]  /*0f50*/  CS2R.32 R95, SR_CgaSize ;  /* 0x00000000005f7805 */ /* 0x000fca0000008a00 */
[----:B------:R-:W-:-:S05]  /*0f60*/  IMAD R95, R95, -0xa0, RZ ;  /* 0xffffff605f5f7824 */ /* 0x000fca00078e02ff */
[----:B------:R-:W-:-:S14]  /*0f70*/  R2UR UR9, R95 ;  /* 0x000000005f0972ca */ /* 0x000fdc00000e0000 */
[----:B------:R-:W2:Y:S01]  /*0f80*/  LDCU UR9, c[0x0][UR9+0x2b0] ;  /* 0x00005600090977ac */ /* 0x000ea20008000800 */
[----:B------:R-:W-:Y:S01]  /*0f90*/  NOP ;  /* 0x0000000000007918 */ /* 0x000fe20000000000 */
[----:B------:R-:W-:-:S05]  /*0fa0*/  CS2R.32 R95, SR_CgaSize ;  /* 0x00000000005f7805 */ /* 0x000fca0000008a00 */
[----:B------:R-:W-:-:S05]  /*0fb0*/  IMAD R95, R95, -0xa0, RZ ;  /* 0xffffff605f5f7824 */ /* 0x000fca00078e02ff */
[----:B------:R-:W-:-:S14]  /*0fc0*/  R2UR UR7, R95 ;  /* 0x000000005f0772ca */ /* 0x000fdc00000e0000 */
[----:B------:R-:W3:Y:S01]  /*0fd0*/  LDCU UR7, c[0x0][UR7+0x2b4] ;  /* 0x00005680070777ac */ /* 0x000ee20008000800 */
[----:B------:R-:W4:Y:S08]  /*0fe0*/  S2UR UR4, SR_CTAID.Y ;  /* 0x00000000000479c3 */ /* 0x000f300000002600 */
[----:B------:R-:W3:Y:S01]  /*0ff0*/  LDC R10, c[0x0][0xb24] ;  /* 0x0002c900ff0a7b82 */ /* 0x000ee20000000800 */
[----:B-1----:R-:W-:-:S02]  /*1000*/  I2FP.F32.U32 R95, UR5 ;  /* 0x00000005005f7c45 */ /* 0x002fc40008201000 */
[----:B------:R-:W-:-:S05]  /*1010*/  CS2R.32 R3, SR_CgaSize ;  /* 0x0000000000037805 */ /* 0x000fca0000008a00 */
[----:B------:R-:W-:-:S06]  /*1020*/  IMAD R3, R3, -0xa0, RZ ;  /* 0xffffff6003037824 */ /* 0x000fcc00078e02ff */
[----:B------:R-:W1:Y:S01]  /*1030*/  LDC R3, c[0x0][R3+0x2a0] ;  /* 0x0000a80003037b82 */ /* 0x000e620000000800 */
[----:B------:R-:W-:Y:S01]  /*1040*/  MOV R15, UR5 ;  /* 0x00000005000f7c02 */ /* 0x000fe20008000f00 */
[----:B--2---:R-:W-:Y:S01]  /*1050*/  FMUL R95, R95, UR9 ;  /* 0x000000095f5f7c20 */ /* 0x004fe20008400000 */
[----:B----4-:R-:W-:Y:S02]  /*1060*/  I2FP.F32.U32 R94, UR4 ;  /* 0x00000004005e7c45 */ /* 0x010fe40008201000 */
[----:B------:R-:W-:-:S05]  /*1070*/  CS2R.32 R2, SR_CgaSize ;  /* 0x0000000000027805 */ /* 0x000fca0000008a00 */
[----:B------:R-:W-:-:S06]  /*1080*/  IMAD R2, R2, -0xa0, RZ ;  /* 0xffffff6002027824 */ /* 0x000fcc00078e02ff */
[----:B------:R-:W2:Y:S01]  /*1090*/  LDC R2, c[0x0][R2+0x2a4] ;  /* 0x0000a90002027b82 */ /* 0x000ea20000000800 */
[----:B------:R-:W-:Y:S01]  /*10a0*/  MOV R14, UR4 ;  /* 0x00000004000e7c02 */ /* 0x000fe20008000f00 */
[----:B------:R-:W4:Y:S01]  /*10b0*/  F2I.U32.TRUNC.NTZ R95, R95 ;  /* 0x0000005f005f7305 */ /* 0x000f22000020f000 */
[----:B---3--:R-:W-:-:S05]  /*10c0*/  FMUL R94, R94, UR7 ;  /* 0x000000075e5e7c20 */ /* 0x008fca0008400000 */
[----:B------:R-:W-:Y:S01]  /*10d0*/  BAR.SYNC.DEFER_BLOCKING 0x0 ;  /* 0x0000000000007b1d */ /* 0x000fe20000010000 */
[----:B------:R-:W-:-:S05]  /*10e0*/  ISETP.GE.AND P0, PT, R10, 0x1, PT ;  /* 0x000000010a00780c */ /* 0x000fca0003f06270 */
[----:B------:R-:W3:Y:S02]  /*10f0*/  F2I.U32.TRUNC.NTZ R94, R94 ;  /* 0x0000005e005e7305 */ /* 0x000ee4000020f000 */
[----:B------:R-:W2:Y:S01]  /*1100*/  S2UR UR36, SR_CTAID.Z ;  /* 0x00000000002479c3 */ /* 0x000ea20000002700 */
[----:B----4-:R-:W-:-:S05]  /*1110*/  IADD3 R95, PT, PT, -R95, RZ, RZ ;  /* 0x000000ff5f5f7210 */ /* 0x010fca0007ffe1ff */
[----:B-1----:R-:W-:Y:S01]  /*1120*/  IMAD R95, R3, R95, UR5 ;  /* 0x00000005035f7e24 */ /* 0x002fe2000f8e025f */
[----:B---3--:R-:W-:-:S05]  /*1130*/  IADD3 R94, PT, PT, -R94, RZ, RZ ;  /* 0x000000ff5e5e7210 */ /* 0x008fca0007ffe1ff */
[----:B--2---:R-:W-:Y:S01]  /*1140*/  IMAD R94, R2, R94, UR4 ;  /* 0x00000004025e7e24 */ /* 0x004fe2000f8e025e */
[----:B------:R-:W-:Y:S06]  /*1150*/  @!P0 BRA `(.L_x_16) ;  /* 0x0000000000b88947 */ /* 0x000fec0003800000 */
[----:B------:R-:W1:Y:S01]  /*1160*/  LDC.64 R4, c[0x0][0xb18] ;  /* 0x0002c600ff047b82 */ /* 0x000e620000000a00 */
[----:B------:R-:W-:-:S07]  /*1170*/  ISETP.NE.AND P0, PT, R10, 0x1, PT ;  /* 0x000000010a00780c */ /* 0x000fce0003f05270 */
[----:B------:R-:W2:Y:S08]  /*1180*/  LDC R9, c[0x0][0xb0c] ;  /* 0x0002c300ff097b82 */ /* 0x000eb00000000800 */
[----:B------:R-:W3:Y:S08]  /*1190*/  LDC R12, c[0x0][0x370] ;  /* 0x0000dc00ff0c7b82 */ /* 0x000ef00000000800 */
[----:B------:R-:W4:Y:S01]  /*11a0*/  LDC R11, c[0x0][0x374] ;  /* 0x0000dd00ff0b7b82 */ /* 0x000f220000000800 */
[----:B-1----:R-:W-:-:S07]  /*11b0*/  ISETP.NE.AND P1, PT, R4, 0x1, PT ;  /* 0x000000010400780c */ /* 0x002fce0003f25270 */
[----:B------:R-:W3:Y:S01]  /*11c0*/  LDC.64 R6, c[0x0][0xb10] ;  /* 0x0002c400ff067b82 */ /* 0x000ee20000000a00 */
[----:B--2---:R-:W-:-:S07]  /*11d0*/  ISETP.NE.AND P2, PT, R9, 0x1, PT ;  /* 0x000000010900780c */ /* 0x004fce0003f45270 */
[----:B------:R-:W1:Y:S08]  /*11e0*/  LDC R8, c[0x0][0xb20] ;  /* 0x0002c800ff087b82 */ /* 0x000e700000000800 */
[----:B------:R-:W2:Y:S01]  /*11f0*/  LDC.64 R2, c[0x0][0xb28] ;  /* 0x0002ca00ff027b82 */ /* 0x000ea20000000a00 */
[----:B----4-:R-:W-:-:S04]  /*1200*/  IMAD.HI.U32 R13, R11, R5, RZ ;  /* 0x000000050b0d7227 */ /* 0x010fc800078e00ff */
[----:B------:R-:W-:-:S04]  /*1210*/  IMAD.HI.U32 R5, R14, R5, RZ ;  /* 0x000000050e057227 */ /* 0x000fc800078e00ff */
[----:B---3--:R-:W-:-:S05]  /*1220*/  IMAD.HI.U32 R16, R12, R6, RZ ;  /* 0x000000060c107227 */ /* 0x008fca00078e00ff */
[-C--:B------:R-:W-:Y:S01]  /*1230*/  @P2 SHF.R.U32.HI R12, RZ, R7.reuse, R16 ;  /* 0x00000007ff0c2219 */ /* 0x080fe20000011610 */
[----:B------:R-:W-:Y:S01]  /*1240*/  IMAD.HI.U32 R16, R15, R6, RZ ;  /* 0x000000060f107227 */ /* 0x000fe200078e00ff */
[-C--:B-1----:R-:W-:Y:S02]  /*1250*/  @P1 SHF.R.U32.HI R11, RZ, R8.reuse, R13 ;  /* 0x00000008ff0b1219 */ /* 0x082fe4000001160d */
[----:B------:R-:W-:Y:S02]  /*1260*/  SHF.R.U32.HI R5, RZ, R8, R5 ;  /* 0x00000008ff057219 */ /* 0x000fe40000011605 */
[----:B------:R-:W-:Y:S02]  /*1270*/  SHF.R.U32.HI R16, RZ, R7, R16 ;  /* 0x00000007ff107219 */ /* 0x000fe40000011610 */
[----:B------:R-:W-:Y:S01]  /*1280*/  SEL R5, R14, R5, !P1 ;  /* 0x000000050e057207 */ /* 0x000fe20004800000 */
[----:B--2---:R-:W-:Y:S01]  /*1290*/  IMAD.HI.U32 R13, R11, R2, RZ ;  /* 0x000000020b0d7227 */ /* 0x004fe200078e00ff */
[----:B------:R-:W-:-:S03]  /*12a0*/  SEL R16, R15, R16, !P2 ;  /* 0x000000100f107207 */ /* 0x000fc60005000000 */
[----:B------:R-:W-:Y:S01]  /*12b0*/  IMAD.HI.U32 R6, R12, R2, RZ ;  /* 0x000000020c067227 */ /* 0x000fe200078e00ff */
[----:B------:R-:W-:-:S04]  /*12c0*/  @P0 SHF.R.U32.HI R11, RZ, R3, R13 ;  /* 0x00000003ff0b0219 */ /* 0x000fc8000001160d */
[----:B------:R-:W-:Y:S01]  /*12d0*/  @P0 SHF.R.U32.HI R12, RZ, R3, R6 ;  /* 0x00000003ff0c0219 */ /* 0x000fe20000011606 */
[----:B------:R-:W-:-:S04]  /*12e0*/  IMAD R11, R11, R10, RZ ;  /* 0x0000000a0b0b7224 */ /* 0x000fc800078e02ff */
[----:B------:R-:W-:Y:S01]  /*12f0*/  IMAD R6, R12, R10, RZ ;  /* 0x0000000a0c067224 */ /* 0x000fe200078e02ff */
[----:B------:R-:W-:-:S04]  /*1300*/  ISETP.GE.AND P1, PT, R5, R11, PT ;  /* 0x0000000b0500720c */ /* 0x000fc80003f26270 */
[----:B------:R-:W-:Y:S01]  /*1310*/  ISETP.GE.OR P1, PT, R16, R6, P1 ;  /* 0x000000061000720c */ /* 0x000fe20000f26670 */
[----:B------:R-:W-:-:S05]  /*1320*/  IMAD.HI.U32 R6, R5, R2, RZ ;  /* 0x0000000205067227 */ /* 0x000fca00078e00ff */
[----:B------:R-:W-:-:S04]  /*1330*/  SHF.R.U32.HI R6, RZ, R3, R6 ;  /* 0x00000003ff067219 */ /* 0x000fc80000011606 */
[----:B------:R-:W-:-:S03]  /*1340*/  SEL R6, R5, R6, !P0 ;  /* 0x0000000605067207 */ /* 0x000fc60004000000 */
[----:B------:R-:W-:Y:S01]  /*1350*/  @!P1 IMAD.HI.U32 R7, R16, R2, RZ ;  /* 0x0000000210079227 */ /* 0x000fe200078e00ff */
[----:B------:R-:W-:-:S04]  /*1360*/  IADD3 R2, PT, PT, -R6, RZ, RZ ;  /* 0x000000ff06027210 */ /* 0x000fc80007ffe1ff */
[----:B------:R-:W-:Y:S01]  /*1370*/  @!P1 SHF.R.U32.HI R3, RZ, R3, R7 ;  /* 0x00000003ff039219 */ /* 0x000fe20000011607 */
[----:B------:R-:W-:Y:S01]  /*1380*/  IMAD R2, R10, R2, R5 ;  /* 0x000000020a027224 */ /* 0x000fe200078e0205 */
[----:B------:R-:W-:Y:S02]  /*1390*/  IADD3 R7, PT, PT, -R5, RZ, RZ ;  /* 0x000000ff05077210 */ /* 0x000fe40007ffe1ff */
[----:B------:R-:W-:-:S03]  /*13a0*/  @!P1 SEL R3, R16, R3, !P0 ;  /* 0x0000000310039207 */ /* 0x000fc60004000000 */
[----:B------:R-:W-:Y:S02]  /*13b0*/  IMAD R7, R4, R7, R14 ;  /* 0x0000000704077224 */ /* 0x000fe400078e020e */
[--C-:B------:R-:W-:Y:S02]  /*13c0*/  @!P1 IMAD.IADD R6, R6, 0x1, -R3.reuse ;  /* 0x0000000106069824 */ /* 0x100fe400078e0a03 */
[----:B------:R-:W-:Y:S01]  /*13d0*/  @!P1 IMAD R3, R2, R12, R3 ;  /* 0x0000000c02039224 */ /* 0x000fe200078e0203 */
[----:B------:R-:W-:Y:S01]  /*13e0*/  IADD3 R2, PT, PT, -R16, RZ, RZ ;  /* 0x000000ff10027210 */ /* 0x000fe20007ffe1ff */
[----:B------:R-:W-:Y:S02]  /*13f0*/  @!P1 IMAD R5, R6, R10, R16 ;  /* 0x0000000a06059224 */ /* 0x000fe400078e0210 */
[----:B------:R-:W-:Y:S02]  /*1400*/  @!P1 IMAD.MOV.U32 R16, RZ, RZ, R3 ;  /* 0x000000ffff109224 */ /* 0x000fe400078e0003 */
[----:B------:R-:W-:-:S02]  /*1410*/  IMAD R2, R9, R2, R15 ;  /* 0x0000000209027224 */ /* 0x000fc400078e020f */
[----:B------:R-:W-:Y:S02]  /*1420*/  IMAD R14, R5, R4, R7 ;  /* 0x00000004050e7224 */ /* 0x000fe400078e0207 */
[----:B------:R-:W-:Y:S02]  /*1430*/  IMAD R15, R16, R9, R2 ;  /* 0x00000009100f7224 */ /* 0x000fe400078e0202 */
.L_x_16:
[----:B------:R-:W1:Y:S01]  /*1440*/  LDCU UR4, c[0x0][0xb30] ;  /* 0x00016600ff0477ac */ /* 0x000e620008000800 */
[----:B------:R-:W2:Y:S08]  /*1450*/  S2UR UR37, SR_CgaCtaId ;  /* 0x00000000002579c3 */ /* 0x000eb00000008800 */
[----:B------:R-:W3:Y:S01]  /*1460*/  LDC R40, c[0x0][0xb24] ;  /* 0x0002c900ff287b82 */ /* 0x000ee20000000800 */
[----:B-1----:R-:W-:-:S09]  /*1470*/  UISETP.NE.AND UP1, UPT, UR4, 0x1, UPT ;  /* 0x000000010400788c */ /* 0x002fd2000bf25270 */
[----:B--2---:R-:W-:Y:S05]  /*1480*/  BRA.U UP1, `(.L_x_17) ;  /* 0x0000000101407547 */ /* 0x004fea000b800000 */
[----:B------:R-:W1:Y:S08]  /*1490*/  LDC.64 R4, c[0x0][0xb10] ;  /* 0x0002c400ff047b82 */ /* 0x000e700000000a00 */
[----:B------:R-:W2:Y:S08]  /*14a0*/  LDC.64 R2, c[0x0][0xb18] ;  /* 0x0002c600ff027b82 */ /* 0x000eb00000000a00 */
[----:B------:R-:W4:Y:S08]  /*14b0*/  LDC R6, c[0x0][0xb20] ;  /* 0x0002c800ff067b82 */ /* 0x000f300000000800 */
[----:B------:R-:W3:Y:S01]  /*14c0*/  LDC R7, c[0x0][0xb0c] ;  /* 0x0002c300ff077b82 */ /* 0x000ee20000000800 */
[----:B-1----:R-:W-:-:S05]  /*14d0*/  IMAD.HI.U32 R4, R15, R4, RZ ;  /* 0x000000040f047227 */ /* 0x002fca00078e00ff */
[----:B------:R-:W-:Y:S01]  /*14e0*/  SHF.R.U32.HI R4, RZ, R5, R4 ;  /* 0x00000005ff047219 */ /* 0x000fe20000011604 */
[----:B--2---:R-:W-:Y:S01]  /*14f0*/  IMAD.HI.U32 R3, R14, R3, RZ ;  /* 0x000000030e037227 */ /* 0x004fe200078e00ff */
[----:B------:R-:W-:-:S04]  /*1500*/  ISETP.NE.AND P0, PT, R2, 0x1, PT ;  /* 0x000000010200780c */ /* 0x000fc80003f05270 */
[----:B----4-:R-:W-:-:S04]  /*1510*/  SHF.R.U32.HI R3, RZ, R6, R3 ;  /* 0x00000006ff037219 */ /* 0x010fc80000011603 */
[----:B------:R-:W-:Y:S02]  /*1520*/  SEL R3, R14, R3, !P0 ;  /* 0x000000030e037207 */ /* 0x000fe40004000000 */
[----:B---3--:R-:W-:-:S04]  /*1530*/  ISETP.NE.AND P1, PT, R7, 0x1, PT ;  /* 0x000000010700780c */ /* 0x008fc80003f25270 */
[----:B------:R-:W-:-:S05]  /*1540*/  SEL R4, R15, R4, !P1 ;  /* 0x000000040f047207 */ /* 0x000fca0004800000 */
[----:B------:R-:W-:Y:S02]  /*1550*/  IMAD.IADD R5, R3, 0x1, -R4 ;  /* 0x0000000103057824 */ /* 0x000fe400078e0a04 */
[----:B------:R-:W-:Y:S02]  /*1560*/  IMAD.IADD R3, R4, 0x1, -R3 ;  /* 0x0000000104037824 */ /* 0x000fe400078e0a03 */
[----:B------:R-:W-:Y:S02]  /*1570*/  IMAD R15, R5, R7, R15 ;  /* 0x00000007050f7224 */ /* 0x000fe400078e020f */
[----:B------:R-:W-:-:S07]  /*1580*/  IMAD R14, R3, R2, R14 ;  /* 0x00000002030e7224 */ /* 0x000fce00078e020e */
.L_x_17:
[----:B------:R-:W-:Y:S01]  /*1590*/  BAR.SYNC.DEFER_BLOCKING 0x0 ;  /* 0x0000000000007b1d */ /* 0x000fe20000010000 */
[----:B------:R-:W-:Y:S01]  /*15a0*/  UISETP.NE.AND UP1, UPT, UR8, 0x2, UPT ;  /* 0x000000020800788c */ /* 0x000fe2000bf25270 */
[----:B------:R-:W-:Y:S02]  /*15b0*/  ISETP.NE.OR P5, PT, R0, 0x2, !P5 ;  /* 0x000000020000780c */ /* 0x000fe40006fa5670 */
[----:B------:R-:W-:-:S06]  /*15c0*/  LOP3.LUT R2, R108, 0x1f, RZ, 0xc0, !PT ;  /* 0x0000001f6c027812 */ /* 0x000fcc00078ec0ff */
[----:B------:R-:W-:Y:S05]  /*15d0*/  BRA.U UP1, `(.L_x_18) ;  /* 0x0000001901cc7547 */ /* 0x000fea000b800000 */
[----:B------:R-:W1:Y:S01]  /*15e0*/  LDCU UR13, c[0x0][0x38c] ;  /* 0x00007180ff0d77ac */ /* 0x000e620008000800 */
[----:B------:R-:W2:Y:S01]  /*15f0*/  LDC R8, c[0x0][0x370] ;  /* 0x0000dc00ff087b82 */ /* 0x000ea20000000800 */
[----:B------:R-:W-:Y:S01]  /*1600*/  PLOP3.LUT P1, PT, PT, PT, UP2, 0x80, 0x8 ;  /* 0x000000000008781c */ /* 0x000fe20003f2f028 */
[----:B------:R-:W-:Y:S01]  /*1610*/  IMAD.MOV.U32 R17, RZ, RZ, 0x1 ;  /* 0x00000001ff117424 */ /* 0x000fe200078e00ff */
[----:B------:R-:W-:Y:S01]  /*1620*/  ISETP.EQ.OR P4, PT, R2, RZ, P5 ;  /* 0x000000ff0200720c */ /* 0x000fe20002f82670 */
[----:B------:R-:W-:Y:S01]  /*1630*/  IMAD.MOV.U32 R16, RZ, RZ, RZ ;  /* 0x000000ffff107224 */ /* 0x000fe200078e00ff */
[----:B------:R-:W-:Y:S02]  /*1640*/  PLOP3.LUT P1, PT, P1, PT, PT, 0x8, 0x80 ;  /* 0x000000000080781c */ /* 0x000fe40000f2e170 */
[----:B------:R-:W-:Y:S01]  /*1650*/  CS2R R12, SRZ ;  /* 0x00000000000c7805 */ /* 0x000fe2000001ff00 */
[----:B------:R-:W-:Y:S01]  /*1660*/  IMAD.MOV.U32 R11, RZ, RZ, 0x1 ;  /* 0x00000001ff0b7424 */ /* 0x000fe200078e00ff */
[----:B------:R-:W4:Y:S01]  /*1670*/  LDC R0, c[0x0][0x374] ;  /* 0x0000dd00ff007b82 */ /* 0x000f220000000800 */
[----:B------:R-:W2:Y:S01]  /*1680*/  LDCU.64 UR22, c[0x0][0x348] ;  /* 0x00006900ff1677ac */ /* 0x000ea20008000a00 */
[----:B------:R-:W-:Y:S01]  /*1690*/  UMOV UR6, URZ ;  /* 0x000000ff00067c82 */ /* 0x000fe20008000000 */
[----:B-1----:R-:W-:-:S04]  /*16a0*/  UIADD3 UR5, UPT, UPT, UR13, 0x1f, URZ ;  /* 0x0000001f0d057890 */ /* 0x002fc8000fffe0ff */
[----:B------:R-:W-:-:S04]  /*16b0*/  USHF.R.S32.HI UR4, URZ, 0x1f, UR5 ;  /* 0x0000001fff047899 */ /* 0x000fc80008011405 */
[----:B------:R-:W-:-:S04]  /*16c0*/  ULEA.HI UR4, UR4, UR5, URZ, 0x5 ;  /* 0x0000000504047291 */ /* 0x000fc8000f8f28ff */
[----:B------:R-:W-:Y:S02]  /*16d0*/  USHF.R.S32.HI UR15, URZ, 0x5, UR4 ;  /* 0x00000005ff0f7899 */ /* 0x000fe40008011404 */
[----:B------:R-:W-:Y:S02]  /*16e0*/  UIADD3 UR4, UPT, UPT, UR13, -0x1, URZ ;  /* 0xffffffff0d047890 */ /* 0x000fe4000fffe0ff */
[----:B------:R-:W-:Y:S02]  /*16f0*/  UISETP.LT.U32.AND UP0, UPT, UR15, 0x14, UPT ;  /* 0x000000140f00788c */ /* 0x000fe4000bf01070 */
[----:B------:R-:W-:Y:S02]  /*1700*/  UISETP.GE.U32.AND UP1, UPT, UR4, -0x3f, UPT ;  /* 0xffffffc10400788c */ /* 0x000fe4000bf26070 */
[----:B------:R-:W-:Y:S02]  /*1710*/  USEL UR14, UR15, 0x14, UP0 ;  /* 0x000000140f0e7887 */ /* 0x000fe40008000000 */
[----:B------:R-:W-:-:S02]  /*1720*/  UIADD3 UR13, UPT, UPT, UR13, 0x3e, URZ ;  /* 0x0000003e0d0d7890 */ /* 0x000fc4000fffe0ff */
[----:B------:R-:W-:Y:S02]  /*1730*/  UIADD3 UR5, UPT, UPT, UR14, -0x1, URZ ;  /* 0xffffffff0e057890 */ /* 0x000fe4000fffe0ff */
[----:B------:R-:W-:-:S03]  /*1740*/  UIADD3 UR7, UPT, UPT, UR15, -UR14, URZ ;  /* 0x8000000e0f077290 */ /* 0x000fc6000fffe0ff */
[----:B------:R-:W-:-:S04]  /*1750*/  @UP1 UIADD3 UR5, UPT, UPT, UR14, URZ, URZ ;  /* 0x000000ff0e051290 */ /* 0x000fc8000fffe0ff */
[----:B--2---:R-:W-:-:S12]  /*1760*/  UIADD3 UR5, UPT, UPT, UR5, 0x1, URZ ;  /* 0x0000000105057890 */ /* 0x004fd8000fffe0ff */
.L_x_36:
[----:B------:R-:W-:Y:S01]  /*1770*/  UISETP.NE.AND UP0, UPT, UR37, URZ, UPT ;  /* 0x000000ff2500728c */ /* 0x000fe2000bf05270 */
[----:B------:R-:W1:Y:S08]  /*1780*/  S2UR UR37, SR_CgaCtaId ;  /* 0x00000000002579c3 */ /* 0x000e700000008800 */
[----:B------:R-:W-:Y:S05]  /*1790*/  BRA.U UP0, `(.L_x_19) ;  /* 0x0000000100347547 */ /* 0x000fea000b800000 */
[----:B------:R-:W2:Y:S01]  /*17a0*/  S2R R2, SR_CgaCtaId ;  /* 0x0000000000027919 */ /* 0x000ea20000008800 */
[----:B------:R-:W-:-:S04]  /*17b0*/  MOV R3, 0x400 ;  /* 0x0000040000037802 */ /* 0x000fc80000000f00 */
[----:B--2---:R-:W-:Y:S02]  /*17c0*/  LEA R2, R2, R3, 0x18 ;  /* 0x0000000302027211 */ /* 0x004fe400078ec0ff */
[----:B------:R-:W-:-:S03]  /*17d0*/  SHF.L.U32 R3, R11, 0x1f, RZ ;  /* 0x0000001f0b037819 */ /* 0x000fc600000006ff */
[----:B------:R-:W-:-:S04]  /*17e0*/  IMAD R2, R12, 0x8, R2 ;  /* 0x000000080c027824 */ /* 0x000fc800078e0202 */
[----:B------:R-:W2:Y:S02]  /*17f0*/  SYNCS.PHASECHK.TRANS64.TRYWAIT P0, [R2+URZ+0x200], R3 ;  /* 0x00020003020075a7 */ /* 0x000ea400080011ff */
[----:B--2---:R-:W-:Y:S05]  /*1800*/  @!P0 BRA `(.L_x_20) ;  /* 0x0000008000a08947 */ /* 0x004fea0003800000 */
.L_x_142:
[----:B------:R-:W-:Y:S01]  /*1810*/  VIADD R12, R12, 0x1 ;  /* 0x000000010c0c7836 */ /* 0x000fe20000000000 */
[----:B------:R2:W-:Y:S04]  /*1820*/  SYNCS.ARRIVE.TRANS64.A1T0 RZ, [R2+URZ+0x1f0], RZ ;  /* 0x0001f0ff02ff79a7 */ /* 0x0005e800081000ff */
[----:B------:R-:W-:-:S04]  /*1830*/  ISETP.NE.AND P0, PT, R12, 0x2, PT ;  /* 0x000000020c00780c */ /* 0x000fc80003f05270 */
[----:B------:R-:W-:Y:S02]  /*1840*/  SEL R12, R12, RZ, P0 ;  /* 0x000000ff0c0c7207 */ /* 0x000fe40000000000 */
[----:B--2---:R-:W-:-:S04]  /*1850*/  SEL R2, RZ, 0x1, P0 ;  /* 0x00000001ff027807 */ /* 0x004fc80000000000 */
[----:B------:R-:W-:-:S07]  /*1860*/  LOP3.LUT R11, R11, R2, RZ, 0x3c, !PT ;  /* 0x000000020b0b7212 */ /* 0x000fce00078e3cff */
.L_x_19:
[----:B------:R-:W-:Y:S01]  /*1870*/  UMOV UR4, 0x400 ;  /* 0x0000040000047882 */ /* 0x000fe20000000000 */
[----:B------:R-:W-:Y:S01]  /*1880*/  SHF.L.U32 R2, R17, 0x1f, RZ ;  /* 0x0000001f11027819 */ /* 0x000fe200000006ff */
[----:B-1----:R-:W-:Y:S01]  /*1890*/  ULEA UR4, UR37, UR4, 0x18 ;  /* 0x0000000425047291 */ /* 0x002fe2000f8ec0ff */
[----:B------:R-:W-:Y:S01]  /*18a0*/  R2UR UR34, R15 ;  /* 0x000000000f2272ca */ /* 0x000fe200000e0000 */
[----:B------:R-:W-:Y:S01]  /*18b0*/  UISETP.GE.U32.AND UP0, UPT, UR13, 0x3f, UPT ;  /* 0x0000003f0d00788c */ /* 0x000fe2000bf06070 */
[----:B------:R-:W-:Y:S01]  /*18c0*/  R2UR UR18, R14 ;  /* 0x000000000e1272ca */ /* 0x000fe200000e0000 */
[----:B------:R-:W-:Y:S01]  /*18d0*/  ULEA UR8, UR6, UR4, 0x3 ;  /* 0x0000000406087291 */ /* 0x000fe2000f8e18ff */
[----:B------:R-:W-:-:S08]  /*18e0*/  UMOV UR21, URZ ;  /* 0x000000ff00157c82 */ /* 0x000fd00008000000 */
[----:B------:R1:W2:Y:S01]  /*18f0*/  SYNCS.PHASECHK.TRANS64.TRYWAIT P0, [UR8+0xa0], R2 ;  /* 0x0000a002ff0075a7 */ /* 0x0002a20008001108 */
[----:B------:R-:W-:Y:S02]  /*1900*/  USHF.L.U32 UR34, UR34, 0x6, URZ ;  /* 0x0000000622227899 */ /* 0x000fe400080006ff */
[----:B------:R-:W-:Y:S01]  /*1910*/  USHF.L.U32 UR18, UR18, 0x8, URZ ;  /* 0x0000000812127899 */ /* 0x000fe200080006ff */
[----:B------:R-:W-:Y:S11]  /*1920*/  BRA.U !UP0, `(.L_x_21) ;  /* 0x0000000108c07547 */ /* 0x000ff6000b800000 */
[----:B------:R-:W-:Y:S01]  /*1930*/  UIADD3 UR10, UPT, UPT, UR18, 0x80, URZ ;  /* 0x00000080120a7890 */ /* 0x000fe2000fffe0ff */
[----:B------:R-:W-:Y:S01]  /*1940*/  UMOV UR24, URZ ;  /* 0x000000ff00187c82 */ /* 0x000fe20008000000 */
[----:B------:R-:W-:-:S10]  /*1950*/  UMOV UR25, UR6 ;  /* 0x0000000600197c82 */ /* 0x000fd40008000000 */
.L_x_26:
[----:B-1----:R-:W-:Y:S01]  /*1960*/  ULEA UR33, UR25, UR4, 0x3 ;  /* 0x0000000419217291 */ /* 0x002fe2000f8e18ff */
[----:B--2---:R-:W-:Y:S01]  /*1970*/  @!P5 MOV R3, 0x2800 ;  /* 0x000028000003d802 */ /* 0x004fe20000000f00 */
[----:B--2---:R-:W-:Y:S10]  /*1980*/  @P0 BRA `(.L_x_22) ;  /* 0x00000000000c0947 */ /* 0x004ff40003800000 */
[----:B------:R-:W-:-:S04]  /*1990*/  SHF.L.U32 R4, R17, 0x1f, RZ ;  /* 0x0000001f11047819 */ /* 0x000fc800000006ff */
[----:B------:R-:W2:Y:S02]  /*19a0*/  SYNCS.PHASECHK.TRANS64.TRYWAIT P0, [UR33+0xa0], R4 ;  /* 0x0000a004ff0075a7 */ /* 0x000ea40008001121 */
[----:B--2---:R-:W-:Y:S05]  /*19b0*/  @!P0 BRA `(.L_x_23) ;  /* 0x0000008000488947 */ /* 0x004fea0003800000 */
.L_x_22:
[----:B------:R2:W-:Y:S01]  /*19c0*/  @!P5 SYNCS.ARRIVE.TRANS64 RZ, [UR33], R3 ;  /* 0x00000003ffffd9a7 */ /* 0x0005e20008000021 */
[----:B------:R-:W-:Y:S04]  /*19d0*/  BSSY.RECONVERGENT B0, `(.L_x_24) ;  /* 0x0000003000007945 */ /* 0x000fe80003800200 */
[----:B------:R-:W-:Y:S05]  /*19e0*/  @P4 BRA `(.L_x_25) ;  /* 0x0000000000044947 */ /* 0x000fea0003800000 */
[----:B------:R-:W-:Y:S05]  /*19f0*/  BPT.TRAP 0x1 ;  /* 0x000000040000795c */ /* 0x000fea0000300000 */
.L_x_25:
[----:B------:R-:W-:Y:S05]  /*1a00*/  BSYNC.RECONVERGENT B0 ;  /* 0x0000000000007941 */ /* 0x000fea0003800200 */
.L_x_24:
[----:B------:R-:W-:Y:S02]  /*1a10*/  UIADD3 UR6, UPT, UPT, UR25, 0x1, URZ ;  /* 0x0000000119067890 */ /* 0x000fe4000fffe0ff */
[----:B------:R-:W-:Y:S02]  /*1a20*/  ULEA UR32, UR25, UR4, 0xb ;  /* 0x0000000419207291 */ /* 0x000fe4000f8e58ff */
[----:B------:R-:W-:Y:S02]  /*1a30*/  UISETP.NE.AND UP0, UPT, UR6, 0x14, UPT ;  /* 0x000000140600788c */ /* 0x000fe4000bf05270 */
[----:B------:R-:W-:Y:S02]  /*1a40*/  UIADD3 UR30, UP1, UPT, UR22, 0x80, URZ ;  /* 0x00000080161e7890 */ /* 0x000fe4000ff3e0ff */
[----:B------:R-:W-:Y:S02]  /*1a50*/  USEL UR9, URZ, 0x1, UP0 ;  /* 0x00000001ff097887 */ /* 0x000fe40008000000 */
[----:B------:R-:W-:-:S02]  /*1a60*/  USEL UR6, UR6, URZ, UP0 ;  /* 0x000000ff06067287 */ /* 0x000fc40008000000 */
[----:B------:R-:W-:Y:S02]  /*1a70*/  UIADD3 UR28, UP0, UPT, UR22, 0x180, URZ ;  /* 0x00000180161c7890 */ /* 0x000fe4000ff1e0ff */
[----:B------:R-:W-:Y:S01]  /*1a80*/  ULEA UR8, UR6, UR4, 0x3 ;  /* 0x0000000406087291 */ /* 0x000fe2000f8e18ff */
[----:B------:R-:W-:Y:S01]  /*1a90*/  LOP3.LUT R17, R17, UR9, RZ, 0x3c, !PT ;  /* 0x0000000911117c12 */ /* 0x000fe2000f8e3cff */
[----:B------:R-:W-:Y:S02]  /*1aa0*/  USHF.L.U32 UR35, UR24, 0x5, URZ ;  /* 0x0000000518237899 */ /* 0x000fe400080006ff */
[----:B------:R-:W-:Y:S01]  /*1ab0*/  UIADD3.X UR31, UPT, UPT, URZ, UR23, URZ, UP1, !UPT ;  /* 0x00000017ff1f7290 */ /* 0x000fe20008ffe4ff */
[----:B-1----:R-:W-:Y:S01]  /*1ac0*/  SHF.L.U32 R2, R17, 0x1f, RZ ;  /* 0x0000001f11027819 */ /* 0x002fe200000006ff */
[----:B------:R-:W-:Y:S02]  /*1ad0*/  UIADD3 UR32, UPT, UPT, UR32, 0x6600, URZ ;  /* 0x0000660020207890 */ /* 0x000fe4000fffe0ff */
[----:B------:R-:W-:Y:S01]  /*1ae0*/  UIADD3.X UR29, UPT, UPT, URZ, UR23, URZ, UP0, !UPT ;  /* 0x00000017ff1d7290 */ /* 0x000fe200087fe4ff */
[----:B------:R1:W1:Y:S01]  /*1af0*/  SYNCS.PHASECHK.TRANS64.TRYWAIT P0, [UR8+0xa0], R2 ;  /* 0x0000a002ff0075a7 */ /* 0x0002620008001108 */
[----:B------:R-:W-:Y:S01]  /*1b00*/  ULEA UR8, UR25, UR4, 0xd ;  /* 0x0000000419087291 */ /* 0x000fe2000f8e68ff */
[----:B------:R-:W-:Y:S01]  /*1b10*/  UMOV UR26, 0x0 ;  /* 0x00000000001a7882 */ /* 0x000fe20000000000 */
[----:B------:R-:W-:-:S02]  /*1b20*/  UMOV UR27, 0x10000000 ;  /* 0x10000000001b7882 */ /* 0x000fc40000000000 */
[----:B------:R-:W-:Y:S01]  /*1b30*/  UIADD3 UR16, UPT, UPT, UR8, 0x10600, URZ ;  /* 0x0001060008107890 */ /* 0x000fe2000fffe0ff */
[----:B------:R1:W-:Y:S01]  /*1b40*/  UTMALDG.3D [UR32], [UR30], desc[UR26] ;  /* 0x00001a201e0075b4 */ /* 0x0003e20008011000 */
[----:B------:R-:W-:Y:S01]  /*1b50*/  UIADD3 UR8, UPT, UPT, UR8, 0x11600, URZ ;  /* 0x0001160008087890 */ /* 0x000fe2000fffe0ff */
[----:B------:R-:W-:Y:S01]  /*1b60*/  UMOV UR17, UR33 ;  /* 0x0000002100117c82 */ /* 0x000fe20008000000 */
[----:B------:R-:W-:Y:S01]  /*1b70*/  UMOV UR20, UR36 ;  /* 0x0000002400147c82 */ /* 0x000fe20008000000 */
[----:B------:R-:W-:Y:S01]  /*1b80*/  UMOV UR19, UR35 ;  /* 0x0000002300137c82 */ /* 0x000fe20008000000 */
[----:B------:R-:W-:Y:S01]  /*1b90*/  UMOV UR12, UR36 ;  /* 0x00000024000c7c82 */ /* 0x000fe20008000000 */
[----:B------:R-:W-:Y:S01]  /*1ba0*/  UMOV UR9, UR33 ;  /* 0x0000002100097c82 */ /* 0x000fe20008000000 */
[----:B------:R-:W-:Y:S01]  /*1bb0*/  UMOV UR11, UR35 ;  /* 0x00000023000b7c82 */ /* 0x000fe20008000000 */
[----:B------:R1:W-:Y:S01]  /*1bc0*/  UTMALDG.3D [UR16], [UR28], desc[UR26] ;  /* 0x00001a101c0075b4 */ /* 0x0003e20008011000 */
[----:B------:R-:W-:Y:S01]  /*1bd0*/  UIADD3 UR24, UPT, UPT, UR24, 0x1, URZ ;  /* 0x0000000118187890 */ /* 0x000fe2000fffe0ff */
[----:B------:R-:W-:Y:S01]  /*1be0*/  UMOV UR21, UR5 ;  /* 0x0000000500157c82 */ /* 0x000fe20008000000 */
[----:B------:R-:W-:-:S02]  /*1bf0*/  UMOV UR25, UR6 ;  /* 0x0000000600197c82 */ /* 0x000fc40008000000 */
[----:B------:R-:W-:Y:S01]  /*1c00*/  UISETP.NE.AND UP0, UPT, UR24, UR5, UPT ;  /* 0x000000051800728c */ /* 0x000fe2000bf05270 */
[----:B------:R1:W-:Y:S08]  /*1c10*/  UTMALDG.3D [UR8], [UR28], desc[UR26] ;  /* 0x00001a081c0075b4 */ /* 0x0003f00008011000 */
[----:B------:R-:W-:Y:S05]  /*1c20*/  BRA.U UP0, `(.L_x_26) ;  /* 0xfffffffd004c7547 */ /* 0x000fea000b83ffff */
.L_x_21:
[----:B-1----:R-:W-:Y:S01]  /*1c30*/  ULEA UR8, UR6, UR4, 0x3 ;  /* 0x0000000406087291 */ /* 0x002fe2000f8e18ff */
[----:B------:R-:W-:Y:S01]  /*1c40*/  SHF.L.U32 R2, R17, 0x1f, RZ ;  /* 0x0000001f11027819 */ /* 0x000fe200000006ff */
[----:B------:R-:W-:Y:S01]  /*1c50*/  @!P1 SYNCS.ARRIVE.TRANS64.A1T0 RZ, [UR4+0x188], RZ ;  /* 0x000188ffffff99a7 */ /* 0x000fe20008100004 */
[----:B------:R-:W-:-:S06]  /*1c60*/  UISETP.GT.AND UP0, UPT, UR15, UR14, UPT ;  /* 0x0000000e0f00728c */ /* 0x000fcc000bf04270 */
[----:B--2---:R1:W2:Y:S03]  /*1c70*/  SYNCS.PHASECHK.TRANS64.TRYWAIT P0, [UR8+0xa0], R2 ;  /* 0x0000a002ff0075a7 */ /* 0x0042a60008001108 */
[----:B------:R-:W-:Y:S05]  /*1c80*/  BRA.U !UP0, `(.L_x_27) ;  /* 0x0000000108c47547 */ /* 0x000fea000b800000 */
[----:B------:R-:W-:Y:S02]  /*1c90*/  UIADD3 UR29, UPT, UPT, UR7, UR21, URZ ;  /* 0x00000015071d7290 */ /* 0x000fe4000fffe0ff */
[----:B------:R-:W-:Y:S01]  /*1ca0*/  UIADD3 UR10, UPT, UPT, UR18, 0x80, URZ ;  /* 0x00000080120a7890 */ /* 0x000fe2000fffe0ff */
[----:B------:R-:W-:-:S11]  /*1cb0*/  UMOV UR35, UR6 ;  /* 0x0000000600237c82 */ /* 0x000fd60008000000 */
.L_x_32:
[----:B-1----:R-:W-:Y:S01]  /*1cc0*/  ULEA UR25, UR35, UR4, 0x3 ;  /* 0x0000000423197291 */ /* 0x002fe2000f8e18ff */
[----:B--2---:R-:W-:Y:S01]  /*1cd0*/  @!P5 MOV R3, 0x2800 ;  /* 0x000028000003d802 */ /* 0x004fe20000000f00 */
[----:B--2---:R-:W-:Y:S10]  /*1ce0*/  @P0 BRA `(.L_x_28) ;  /* 0x00000000000c0947 */ /* 0x004ff40003800000 */
[----:B------:R-:W-:-:S04]  /*1cf0*/  SHF.L.U32 R4, R17, 0x1f, RZ ;  /* 0x0000001f11047819 */ /* 0x000fc800000006ff */
[----:B------:R-:W2:Y:S02]  /*1d00*/  SYNCS.PHASECHK.TRANS64.TRYWAIT P0, [UR25+0xa0], R4 ;  /* 0x0000a004ff0075a7 */ /* 0x000ea40008001119 */
[----:B--2---:R-:W-:Y:S05]  /*1d10*/  @!P0 BRA `(.L_x_29) ;  /* 0x0000007c00888947 */ /* 0x004fea0003800000 */
.L_x_28:
[----:B------:R2:W-:Y:S01]  /*1d20*/  @!P5 SYNCS.ARRIVE.TRANS64 RZ, [UR25], R3 ;  /* 0x00000003ffffd9a7 */ /* 0x0005e20008000019 */
[----:B------:R-:W-:Y:S04]  /*1d30*/  BSSY.RECONVERGENT B0, `(.L_x_30) ;  /* 0x0000003000007945 */ /* 0x000fe80003800200 */
[----:B------:R-:W-:Y:S05]  /*1d40*/  @P4 BRA `(.L_x_31) ;  /* 0x0000000000044947 */ /* 0x000fea0003800000 */
[----:B------:R-:W-:Y:S05]  /*1d50*/  BPT.TRAP 0x1 ;  /* 0x000000040000795c */ /* 0x000fea0000300000 */
.L_x_31:
[----:B------:R-:W-:Y:S05]  /*1d60*/  BSYNC.RECONVERGENT B0 ;  /* 0x0000000000007941 */ /* 0x000fea0003800200 */
.L_x_30:
        /* <DEDUP_REMOVED lines=10> */
[----:B------:R-:W-:Y:S01]  /*1e10*/  UIADD3 UR24, UPT, UPT, UR24, 0x6600, URZ ;  /* 0x0000660018187890 */ /* 0x000fe2000fffe0ff */
[----:B-1----:R-:W-:Y:S01]  /*1e20*/  SHF.L.U32 R2, R17, 0x1f, RZ ;  /* 0x0000001f11027819 */ /* 0x002fe200000006ff */
[----:B------:R-:W-:Y:S02]  /*1e30*/  UIADD3.X UR39, UPT, UPT, URZ, UR23, URZ, UP1, !UPT ;  /* 0x00000017ff277290 */ /* 0x000fe40008ffe4ff */
[----:B------:R-:W-:Y:S01]  /*1e40*/  UIADD3.X UR33, UPT, UPT, URZ, UR23, URZ, UP0, !UPT ;  /* 0x00000017ff217290 */ /* 0x000fe200087fe4ff */
[----:B------:R1:W1:Y:S01]  /*1e50*/  SYNCS.PHASECHK.TRANS64.TRYWAIT P0, [UR8+0xa0], R2 ;  /* 0x0000a002ff0075a7 */ /* 0x0002620008001108 */
[----:B------:R-:W-:Y:S01]  /*1e60*/  ULEA UR8, UR35, UR4, 0xd ;  /* 0x0000000423087291 */ /* 0x000fe2000f8e68ff */
[----:B------:R-:W-:Y:S01]  /*1e70*/  UMOV UR30, 0x0 ;  /* 0x00000000001e7882 */ /* 0x000fe20000000000 */
[----:B------:R-:W-:-:S02]  /*1e80*/  UMOV UR31, 0x10000000 ;  /* 0x10000000001f7882 */ /* 0x000fc40000000000 */
[----:B------:R-:W-:Y:S02]  /*1e90*/  UIADD3 UR16, UPT, UPT, UR8, 0x10600, URZ ;  /* 0x0001060008107890 */ /* 0x000fe4000fffe0ff */
[----:B------:R-:W-:Y:S01]  /*1ea0*/  UIADD3 UR8, UPT, UPT, UR8, 0x11600, URZ ;  /* 0x0001160008087890 */ /* 0x000fe2000fffe0ff */
[----:B------:R-:W-:Y:S01]  /*1eb0*/  UMOV UR26, UR34 ;  /* 0x00000022001a7c82 */ /* 0x000fe20008000000 */
[----:B------:R-:W-:Y:S01]  /*1ec0*/  UMOV UR28, UR36 ;  /* 0x00000024001c7c82 */ /* 0x000fe20008000000 */
[----:B------:R-:W-:Y:S01]  /*1ed0*/  UMOV UR17, UR25 ;  /* 0x0000001900117c82 */ /* 0x000fe20008000000 */
[----:B------:R-:W-:Y:S01]  /*1ee0*/  UMOV UR20, UR36 ;  /* 0x0000002400147c82 */ /* 0x000fe20008000000 */
[----:B------:R-:W-:Y:S01]  /*1ef0*/  UMOV UR19, UR27 ;  /* 0x0000001b00137c82 */ /* 0x000fe20008000000 */
[----:B------:R-:W-:Y:S01]  /*1f00*/  UMOV UR12, UR36 ;  /* 0x00000024000c7c82 */ /* 0x000fe20008000000 */
[----:B------:R-:W-:Y:S01]  /*1f10*/  UMOV UR9, UR25 ;  /* 0x0000001900097c82 */ /* 0x000fe20008000000 */
[----:B------:R1:W-:Y:S01]  /*1f20*/  UTMALDG.3D [UR24], [UR38], desc[UR30] ;  /* 0x00001e18260075b4 */ /* 0x0003e20008011000 */
[----:B------:R-:W-:Y:S01]  /*1f30*/  UMOV UR11, UR27 ;  /* 0x0000001b000b7c82 */ /* 0x000fe20008000000 */
[----:B------:R-:W-:Y:S01]  /*1f40*/  UIADD3 UR21, UPT, UPT, UR21, 0x1, URZ ;  /* 0x0000000115157890 */ /* 0x000fe2000fffe0ff */
[----:B------:R-:W-:-:S03]  /*1f50*/  UMOV UR35, UR6 ;  /* 0x0000000600237c82 */ /* 0x000fc60008000000 */
[----:B------:R-:W-:Y:S01]  /*1f60*/  UISETP.NE.AND UP0, UPT, UR21, UR29, UPT ;  /* 0x0000001d1500728c */ /* 0x000fe2000bf05270 */
[----:B------:R1:W-:Y:S01]  /*1f70*/  UTMALDG.3D [UR16], [UR32], desc[UR30] ;  /* 0x00001e10200075b4 */ /* 0x0003e20008011000 */
[----:B------:R1:W-:Y:S07]  /*1f80*/  UTMALDG.3D [UR8], [UR32], desc[UR30] ;  /* 0x00001e08200075b4 */ /* 0x0003ee0008011000 */
[----:B------:R-:W-:Y:S05]  /*1f90*/  BRA.U UP0, `(.L_x_32) ;  /* 0xfffffffd00487547 */ /* 0x000fea000b83ffff */
.L_x_27:
[C---:B-1----:R-:W-:Y:S01]  /*1fa0*/  LEA R2, R16.reuse, UR4, 0x3 ;  /* 0x0000000410027c11 */ /* 0x042fe2000f8e18ff */
[----:B------:R-:W-:Y:S01]  /*1fb0*/  NOP ;  /* 0x0000000000007918 */ /* 0x000fe20000000000 */
[----:B--2---:R-:W-:Y:S02]  /*1fc0*/  SHF.L.U32 R3, R13, 0x1f, RZ ;  /* 0x0000001f0d037819 */ /* 0x004fe400000006ff */
[----:B------:R-:W-:Y:S02]  /*1fd0*/  LEA R4, R16, UR4, 0x4 ;  /* 0x0000000410047c11 */ /* 0x000fe4000f8e20ff */
[----:B------:R-:W1:Y:S02]  /*1fe0*/  SYNCS.PHASECHK.TRANS64.TRYWAIT P0, [R2+URZ+0x190], R3 ;  /* 0x00019003020075a7 */ /* 0x000e6400080011ff */
[----:B-1----:R-:W-:Y:S05]  /*1ff0*/  @!P0 BRA `(.L_x_33) ;  /* 0x0000007800e88947 */ /* 0x002fea0003800000 */
.L_x_145:
[----:B------:R-:W2:Y:S01]  /*2000*/  LDS.128 R4, [R4+0x220] ;  /* 0x0002200004047984 */ /* 0x000ea20000000c00 */
[----:B---3--:R-:W-:Y:S01]  /*2010*/  ISETP.GE.AND P0, PT, R40, 0x1, PT ;  /* 0x000000012800780c */ /* 0x008fe20003f06270 */
[----:B-1----:R-:W-:Y:S01]  /*2020*/  VIADD R2, R2, 0x1a0 ;  /* 0x000001a002027836 */ /* 0x002fe20000000000 */
[----:B------:R-:W-:Y:S01]  /*2030*/  @!PT LDS RZ, [RZ] ;  /* 0x00000000fffff984 */ /* 0x000fe20000000800 */
[----:B------:R-:W-:Y:S01]  /*2040*/  @!PT LDS RZ, [RZ] ;  /* 0x00000000fffff984 */ /* 0x000fe20000000800 */
[----:B------:R-:W-:Y:S01]  /*2050*/  @!PT LDS RZ, [RZ] ;  /* 0x00000000fffff984 */ /* 0x000fe20000000800 */
[----:B------:R-:W-:Y:S01]  /*2060*/  @!PT LDS RZ, [RZ] ;  /* 0x00000000fffff984 */ /* 0x000fe20000000800 */
[----:B------:R1:W-:Y:S06]  /*2070*/  MEMBAR.ALL.CTA ;  /* 0x0000000000007992 */ /* 0x0003ec0000008000 */
[----:B-1----:R-:W1:Y:S01]  /*2080*/  FENCE.VIEW.ASYNC.S ;  /* 0x00000000000073c6 */ /* 0x002e620000000000 */
[----:B------:R-:W-:-:S04]  /*2090*/  PRMT R2, RZ, 0x654, R2 ;  /* 0x00000654ff027816 */ /* 0x000fc80000000002 */
[----:B-1----:R1:W-:Y:S01]  /*20a0*/  SYNCS.ARRIVE.TRANS64.RED.A1T0 RZ, [R2+URZ], RZ ;  /* 0x000000ff02ff79a7 */ /* 0x0023e200081004ff */
[----:B--2---:R-:W-:-:S13]  /*20b0*/  LOP3.LUT P2, RZ, R6, 0x1, RZ, 0xc0, !PT ;  /* 0x0000000106ff7812 */ /* 0x004fda000784c0ff */
[----:B------:R-:W-:Y:S01]  /*20c0*/  @P2 SHF.R.U32.HI R3, RZ, 0x10, R5 ;  /* 0x00000010ff032819 */ /* 0x000fe20000011605 */
[----:B------:R-:W-:Y:S01]  /*20d0*/  VOTEU.ANY UP0, P2 ;  /* 0x0000000000ff7886 */ /* 0x000fe20001000100 */
[----:B------:R-:W-:Y:S02]  /*20e0*/  @P2 MOV R10, R4 ;  /* 0x00000004000a2202 */ /* 0x000fe40000000f00 */
[----:B------:R-:W-:Y:S02]  /*20f0*/  @P2 R2UR.BROADCAST UR8, R3 ;  /* 0x00000000030822ca */ /* 0x000fe400008e0000 */
[----:B------:R-:W-:-:S11]  /*2100*/  @P2 LOP3.LUT R9, R5, 0xffff, RZ, 0xc0, !PT ;  /* 0x0000ffff05092812 */ /* 0x000fd600078ec0ff */
[----:B------:R-:W-:Y:S01]  /*2110*/  @UP0 UMOV UR36, UR8 ;  /* 0x0000000800240c82 */ /* 0x000fe20008000000 */
[----:B-1----:R-:W-:Y:S05]  /*2120*/  @!P0 BRA `(.L_x_34) ;  /* 0x0000000000b88947 */ /* 0x002fea0003800000 */
[----:B------:R-:W4:Y:S01]  /*2130*/  LDC.64 R4, c[0x0][0xb18] ;  /* 0x0002c600ff047b82 */ /* 0x000f220000000a00 */
[----:B------:R-:W-:-:S07]  /*2140*/  ISETP.NE.AND P3, PT, R40, 0x1, PT ;  /* 0x000000012800780c */ /* 0x000fce0003f65270 */
[----:B------:R-:W1:Y:S08]  /*2150*/  LDC.64 R6, c[0x0][0xb10] ;  /* 0x0002c400ff067b82 */ /* 0x000e700000000a00 */
[----:B------:R-:W2:Y:S08]  /*2160*/  LDC R14, c[0x0][0xb20] ;  /* 0x0002c800ff0e7b82 */ /* 0x000eb00000000800 */
[----:B------:R-:W3:Y:S01]  /*2170*/  LDC R15, c[0x0][0xb0c] ;  /* 0x0002c300ff0f7b82 */ /* 0x000ee20000000800 */
[----:B----4-:R-:W-:Y:S01]  /*2180*/  IMAD.HI.U32 R19, R0, R5, RZ ;  /* 0x0000000500137227 */ /* 0x010fe200078e00ff */
[----:B------:R-:W-:-:S03]  /*2190*/  ISETP.NE.AND P0, PT, R4, 0x1, PT ;  /* 0x000000010400780c */ /* 0x000fc60003f05270 */
[----:B------:R-:W-:-:S03]  /*21a0*/  IMAD.HI.U32 R5, R9, R5, RZ ;  /* 0x0000000509057227 */ /* 0x000fc600078e00ff */
[----:B------:R-:W4:Y:S01]  /*21b0*/  LDC.64 R2, c[0x0][0xb28] ;  /* 0x0002ca00ff027b82 */ /* 0x000f220000000a00 */
[----:B-1----:R-:W-:-:S04]  /*21c0*/  IMAD.HI.U32 R20, R8, R6, RZ ;  /* 0x0000000608147227 */ /* 0x002fc800078e00ff */
[----:B------:R-:W-:Y:S01]  /*21d0*/  IMAD.HI.U32 R21, R10, R6, RZ ;  /* 0x000000060a157227 */ /* 0x000fe200078e00ff */
[----:B------:R-:W-:Y:S02]  /*21e0*/  SHF.R.U32.HI R20, RZ, R7, R20 ;  /* 0x00000007ff147219 */ /* 0x000fe40000011614 */
[-C--:B--2---:R-:W-:Y:S02]  /*21f0*/  SHF.R.U32.HI R19, RZ, R14.reuse, R19 ;  /* 0x0000000eff137219 */ /* 0x084fe40000011613 */
[----:B------:R-:W-:Y:S02]  /*2200*/  SHF.R.U32.HI R5, RZ, R14, R5 ;  /* 0x0000000eff057219 */ /* 0x000fe40000011605 */
[----:B------:R-:W-:Y:S02]  /*2210*/  SEL R19, R0, R19, !P0 ;  /* 0x0000001300137207 */ /* 0x000fe40004000000 */
[----:B------:R-:W-:Y:S02]  /*2220*/  SHF.R.U32.HI R21, RZ, R7, R21 ;  /* 0x00000007ff157219 */ /* 0x000fe40000011615 */
[----:B---3--:R-:W-:-:S02]  /*2230*/  ISETP.NE.AND P1, PT, R15, 0x1, PT ;  /* 0x000000010f00780c */ /* 0x008fc40003f25270 */
[----:B------:R-:W-:Y:S02]  /*2240*/  SEL R5, R9, R5, !P0 ;  /* 0x0000000509057207 */ /* 0x000fe40004000000 */
[----:B------:R-:W-:Y:S02]  /*2250*/  SEL R20, R8, R20, !P1 ;  /* 0x0000001408147207 */ /* 0x000fe40004800000 */
[----:B------:R-:W-:Y:S01]  /*2260*/  SEL R21, R10, R21, !P1 ;  /* 0x000000150a157207 */ /* 0x000fe20004800000 */
[----:B----4-:R-:W-:-:S04]  /*2270*/  IMAD.HI.U32 R18, R19, R2, RZ ;  /* 0x0000000213127227 */ /* 0x010fc800078e00ff */
        /* <DEDUP_REMOVED lines=10> */
[----:B------:R-:W-:-:S04]  /*2320*/  @!P0 IMAD.HI.U32 R7, R21, R2, RZ ;  /* 0x0000000215078227 */ /* 0x000fc800078e00ff */
[----:B------:R-:W-:Y:S01]  /*2330*/  IMAD.MOV R2, RZ, RZ, -R6 ;  /* 0x000000ffff027224 */ /* 0x000fe200078e0a06 */
[----:B------:R-:W-:Y:S02]  /*2340*/  @!P0 SHF.R.U32.HI R3, RZ, R3, R7 ;  /* 0x00000003ff038219 */ /* 0x000fe40000011607 */
[----:B------:R-:W-:Y:S01]  /*2350*/  IADD3 R7, PT, PT, -R5, RZ, RZ ;  /* 0x000000ff05077210 */ /* 0x000fe20007ffe1ff */
[----:B------:R-:W-:Y:S01]  /*2360*/  IMAD R2, R40, R2, R5 ;  /* 0x0000000228027224 */ /* 0x000fe200078e0205 */
        /* <DEDUP_REMOVED lines=10> */
.L_x_34:
[----:B------:R-:W1:Y:S02]  /*2410*/  LDCU UR8, c[0x0][0xb30] ;  /* 0x00016600ff0877ac */ /* 0x000e640008000800 */
[----:B-1----:R-:W-:-:S09]  /*2420*/  UISETP.NE.AND UP0, UPT, UR8, 0x1, UPT ;  /* 0x000000010800788c */ /* 0x002fd2000bf05270 */
[----:B------:R-:W-:Y:S05]  /*2430*/  BRA.U UP0, `(.L_x_35) ;  /* 0x0000000100407547 */ /* 0x000fea000b800000 */
[----:B------:R-:W1:Y:S08]  /*2440*/  LDC.64 R4, c[0x0][0xb10] ;  /* 0x0002c400ff047b82 */ /* 0x000e700000000a00 */
[----:B------:R-:W2:Y:S08]  /*2450*/  LDC.64 R2, c[0x0][0xb18] ;  /* 0x0002c600ff027b82 */ /* 0x000eb00000000a00 */
[----:B------:R-:W3:Y:S08]  /*2460*/  LDC R6, c[0x0][0xb20] ;  /* 0x0002c800ff067b82 */ /* 0x000ef00000000800 */
[----:B------:R-:W4:Y:S01]  /*2470*/  LDC R7, c[0x0][0xb0c] ;  /* 0x0002c300ff077b82 */ /* 0x000f220000000800 */
[----:B-1----:R-:W-:-:S05]  /*2480*/  IMAD.HI.U32 R4, R10, R4, RZ ;  /* 0x000000040a047227 */ /* 0x002fca00078e00ff */
[----:B------:R-:W-:Y:S01]  /*2490*/  SHF.R.U32.HI R4, RZ, R5, R4 ;  /* 0x00000005ff047219 */ /* 0x000fe20000011604 */
[----:B--2---:R-:W-:Y:S01]  /*24a0*/  IMAD.HI.U32 R3, R9, R3, RZ ;  /* 0x0000000309037227 */ /* 0x004fe200078e00ff */
[----:B------:R-:W-:-:S04]  /*24b0*/  ISETP.NE.AND P0, PT, R2, 0x1, PT ;  /* 0x000000010200780c */ /* 0x000fc80003f05270 */
[----:B---3--:R-:W-:-:S04]  /*24c0*/  SHF.R.U32.HI R3, RZ, R6, R3 ;  /* 0x00000006ff037219 */ /* 0x008fc80000011603 */
[----:B------:R-:W-:Y:S02]  /*24d0*/  SEL R3, R9, R3, !P0 ;  /* 0x0000000309037207 */ /* 0x000fe40004000000 */
[----:B----4-:R-:W-:-:S04]  /*24e0*/  ISETP.NE.AND P1, PT, R7, 0x1, PT ;  /* 0x000000010700780c */ /* 0x010fc80003f25270 */
[----:B------:R-:W-:-:S05]  /*24f0*/  SEL R4, R10, R4, !P1 ;  /* 0x000000040a047207 */ /* 0x000fca0004800000 */
[----:B------:R-:W-:Y:S02]  /*2500*/  IMAD.IADD R5, R3, 0x1, -R4 ;  /* 0x0000000103057824 */ /* 0x000fe400078e0a04 */
[----:B------:R-:W-:Y:S02]  /*2510*/  IMAD.IADD R3, R4, 0x1, -R3 ;  /* 0x0000000104037824 */ /* 0x000fe400078e0a03 */
[----:B------:R-:W-:Y:S02]  /*2520*/  IMAD R10, R5, R7, R10 ;  /* 0x00000007050a7224 */ /* 0x000fe400078e020a */
[----:B------:R-:W-:-:S07]  /*2530*/  IMAD R9, R3, R2, R9 ;  /* 0x0000000203097224 */ /* 0x000fce00078e0209 */
.L_x_35:
[----:B------:R-:W-:Y:S01]  /*2540*/  VIADD R16, R16, 0x1 ;  /* 0x0000000110107836 */ /* 0x000fe20000000000 */
[----:B------:R-:W-:Y:S01]  /*2550*/  PLOP3.LUT P1, PT, PT, PT, PT, 0x80, 0x8 ;  /* 0x000000000008781c */ /* 0x000fe20003f2f070 */
[----:B------:R-:W-:Y:S02]  /*2560*/  IMAD.IADD R15, R10, 0x1, R95 ;  /* 0x000000010a0f7824 */ /* 0x000fe400078e025f */
[----:B------:R-:W-:Y:S01]  /*2570*/  IMAD.IADD R14, R9, 0x1, R94 ;  /* 0x00000001090e7824 */ /* 0x000fe200078e025e */
[----:B------:R-:W-:-:S04]  /*2580*/  ISETP.NE.AND P0, PT, R16, 0x2, PT ;  /* 0x000000021000780c */ /* 0x000fc80003f05270 */
[----:B------:R-:W-:Y:S02]  /*2590*/  SEL R2, RZ, 0x1, P0 ;  /* 0x00000001ff027807 */ /* 0x000fe40000000000 */
[----:B------:R-:W-:Y:S02]  /*25a0*/  SEL R16, R16, RZ, P0 ;  /* 0x000000ff10107207 */ /* 0x000fe40000000000 */
[----:B------:R-:W-:Y:S01]  /*25b0*/  LOP3.LUT R13, R13, R2, RZ, 0x3c, !PT ;  /* 0x000000020d0d7212 */ /* 0x000fe200078e3cff */
[----:B------:R-:W-:Y:S06]  /*25c0*/  @P2 BRA `(.L_x_36) ;  /* 0xfffffff000682947 */ /* 0x000fec000383ffff */
[----:B------:R-:W-:Y:S01]  /*25d0*/  UIADD3 UR4, UPT, UPT, UR4, 0xa0, URZ ;  /* 0x000000a004047890 */ /* 0x000fe2000fffe0ff */
[----:B------:R-:W-:-:S03]  /*25e0*/  SHF.L.U32 R2, R17, 0x1f, RZ ;  /* 0x0000001f11027819 */ /* 0x000fc600000006ff */
[----:B------:R-:W-:-:S09]  /*25f0*/  ULEA UR5, UR6, UR4, 0x3 ;  /* 0x0000000406057291 */ /* 0x000fd2000f8e18ff */
[----:B------:R-:W1:Y:S02]  /*2600*/  SYNCS.PHASECHK.TRANS64.TRYWAIT P0, [UR5], R2 ;  /* 0x00000002ff0075a7 */ /* 0x000e640008001105 */
[----:B-1----:R-:W-:Y:S05]  /*2610*/  @!P0 BRA `(.L_x_37) ;  /* 0x0000007400748947 */ /* 0x002fea0003800000 */
.L_x_147:
[----:B------:R-:W-:-:S04]  /*2620*/  UIADD3 UR6, UPT, UPT, UR6, 0x1, URZ ;  /* 0x0000000106067890 */ /* 0x000fc8000fffe0ff */
[----:B------:R-:W-:-:S04]  /*2630*/  UISETP.NE.AND UP0, UPT, UR6, 0x14, UPT ;  /* 0x000000140600788c */ /* 0x000fc8000bf05270 */
[----:B------:R-:W-:Y:S02]  /*2640*/  USEL UR7, URZ, 0x1, UP0 ;  /* 0x00000001ff077887 */ /* 0x000fe40008000000 */
[----:B------:R-:W-:-:S04]  /*2650*/  USEL UR6, UR6, URZ, UP0 ;  /* 0x000000ff06067287 */ /* 0x000fc80008000000 */
[----:B------:R-:W-:Y:S01]  /*2660*/  ULEA UR5, UR6, UR4, 0x3 ;  /* 0x0000000406057291 */ /* 0x000fe2000f8e18ff */
[----:B-1----:R-:W-:-:S04]  /*2670*/  LOP3.LUT R2, R17, UR7, RZ, 0x3c, !PT ;  /* 0x0000000711027c12 */ /* 0x002fc8000f8e3cff */
[----:B------:R-:W-:-:S04]  /*2680*/  SHF.L.U32 R3, R2, 0x1f, RZ ;  /* 0x0000001f02037819 */ /* 0x000fc800000006ff */
[----:B------:R-:W1:Y:S02]  /*2690*/  SYNCS.PHASECHK.TRANS64.TRYWAIT P0, [UR5], R3 ;  /* 0x00000003ff0075a7 */ /* 0x000e640008001105 */
[----:B-1----:R-:W-:Y:S05]  /*26a0*/  @!P0 BRA `(.L_x_38) ;  /* 0x0000007400688947 */ /* 0x002fea0003800000 */
.L_x_149:
[----:B------:R-:W-:-:S04]  /*26b0*/  UIADD3 UR6, UPT, UPT, UR6, 0x1, URZ ;  /* 0x0000000106067890 */ /* 0x000fc8000fffe0ff */
[----:B------:R-:W-:-:S04]  /*26c0*/  UISETP.NE.AND UP0, UPT, UR6, 0x14, UPT ;  /* 0x000000140600788c */ /* 0x000fc8000bf05270 */
[----:B------:R-:W-:Y:S02]  /*26d0*/  USEL UR7, URZ, 0x1, UP0 ;  /* 0x00000001ff077887 */ /* 0x000fe40008000000 */
[----:B------:R-:W-:-:S04]  /*26e0*/  USEL UR6, UR6, URZ, UP0 ;  /* 0x000000ff06067287 */ /* 0x000fc80008000000 */
[----:B------:R-:W-:Y:S01]  /*26f0*/  ULEA UR5, UR6, UR4, 0x3 ;  /* 0x0000000406057291 */ /* 0x000fe2000f8e18ff */
[----:B------:R-:W-:-:S04]  /*2700*/  LOP3.LUT R2, R2, UR7, RZ, 0x3c, !PT ;  /* 0x0000000702027c12 */ /* 0x000fc8000f8e3cff */
[----:B-1----:R-:W-:-:S04]  /*2710*/  SHF.L.U32 R3, R2, 0x1f, RZ ;  /* 0x0000001f02037819 */ /* 0x002fc800000006ff */
[----:B------:R-:W1:Y:S02]  /*2720*/  SYNCS.PHASECHK.TRANS64.TRYWAIT P0, [UR5], R3 ;  /* 0x00000003ff0075a7 */ /* 0x000e640008001105 */
[----:B-1----:R-:W-:Y:S05]  /*2730*/  @!P0 BRA `(.L_x_39) ;  /* 0x00000074005c8947 */ /* 0x002fea0003800000 */
.L_x_151:
        /* <DEDUP_REMOVED lines=9> */
.L_x_153:
        /* <DEDUP_REMOVED lines=9> */
.L_x_155:
        /* <DEDUP_REMOVED lines=9> */
.L_x_157:
        /* <DEDUP_REMOVED lines=9> */
.L_x_159:
        /* <DEDUP_REMOVED lines=9> */
.L_x_161:
        /* <DEDUP_REMOVED lines=9> */
.L_x_163:
        /* <DEDUP_REMOVED lines=9> */
.L_x_165:
        /* <DEDUP_REMOVED lines=9> */
.L_x_167:
        /* <DEDUP_REMOVED lines=9> */
.L_x_169:
        /* <DEDUP_REMOVED lines=9> */
.L_x_171:
        /* <DEDUP_REMOVED lines=9> */
.L_x_173:
        /* <DEDUP_REMOVED lines=9> */
.L_x_175:
        /* <DEDUP_REMOVED lines=9> */
.L_x_177:
        /* <DEDUP_REMOVED lines=9> */
.L_x_179:
        /* <DEDUP_REMOVED lines=9> */
.L_x_181:
        /* <DEDUP_REMOVED lines=9> */
.L_x_183:
[----:B------:R-:W-:-:S04]  /*3040*/  UIADD3 UR6, UPT, UPT, UR6, 0x1, URZ ;  /* 0x0000000106067890 */ /* 0x000fc8000fffe0ff */
[----:B------:R-:W-:-:S04]  /*3050*/  UISETP.NE.AND UP0, UPT, UR6, 0x14, UPT ;  /* 0x000000140600788c */ /* 0x000fc8000bf05270 */
[----:B------:R-:W-:Y:S02]  /*3060*/  USEL UR5, URZ, 0x1, UP0 ;  /* 0x00000001ff057887 */ /* 0x000fe40008000000 */
[----:B------:R-:W-:-:S04]  /*3070*/  USEL UR6, UR6, URZ, UP0 ;  /* 0x000000ff06067287 */ /* 0x000fc80008000000 */
[----:B------:R-:W-:Y:S01]  /*3080*/  ULEA UR6, UR6, UR4, 0x3 ;  /* 0x0000000406067291 */ /* 0x000fe2000f8e18ff */
[----:B------:R-:W-:-:S04]  /*3090*/  LOP3.LUT R2, R2, UR5, RZ, 0x3c, !PT ;  /* 0x0000000502027c12 */ /* 0x000fc8000f8e3cff */
[----:B------:R-:W-:Y:S01]  /*30a0*/  SHF.L.U32 R2, R2, 0x1f, RZ ;  /* 0x0000001f02027819 */ /* 0x000fe200000006ff */
[----:B-1--4-:R-:W-:-:S07]  /*30b0*/  IMAD.U32 R0, RZ, RZ, UR6 ;  /* 0x00000006ff007e24 */ /* 0x012fce000f8e00ff */
.L_x_56:
[----:B-1----:R1:W2:Y:S02]  /*30c0*/  SYNCS.PHASECHK.TRANS64.TRYWAIT P0, [R0+URZ], R2 ;  /* 0x00000002000075a7 */ /* 0x0022a400080011ff */
[----:B--2---:R-:W-:Y:S05]  /*30d0*/  @!P0 NANOSLEEP.SYNCS 0x989680 ;  /* 0x009896800000895d */ /* 0x004fea0003900000 */
[----:B------:R-:W2:Y:S02]  /*30e0*/  @!P0 SYNCS.PHASECHK.TRANS64 P0, [R0+URZ], R2 ;  /* 0x00000002000085a7 */ /* 0x000ea400080010ff */
[----:B--2---:R-:W-:Y:S05]  /*30f0*/  @P0 EXIT ;  /* 0x000000000000094d */ /* 0x004fea0003800000 */
[----:B------:R-:W-:Y:S05]  /*3100*/  BRA `(.L_x_56) ;  /* 0xfffffffc00ec7947 */ /* 0x000fea000383ffff */
.L_x_18:
[----:B------:R-:W-:-:S04]  /*3110*/  UISETP.NE.AND UP1, UPT, UR37, URZ, UPT ;  /* 0x000000ff2500728c */ /* 0x000fc8000bf25270 */
[----:B------:R-:W-:-:S09]  /*3120*/  UISETP.NE.OR UP1, UPT, UR8, 0x1, UP1 ;  /* 0x000000010800788c */ /* 0x000fd20008f25670 */
[----:B------:R-:W-:Y:S05]  /*3130*/  BRA.U UP1, `(.L_x_57) ;  /* 0x0000000501487547 */ /* 0x000fea000b800000 */
[----:B------:R-:W-:Y:S01]  /*3140*/  ISETP.NE.AND P2, PT, R2, RZ, PT ;  /* 0x000000ff0200720c */ /* 0x000fe20003f45270 */
[----:B------:R-:W-:Y:S01]  /*3150*/  IMAD.MOV.U32 R12, RZ, RZ, 0x1 ;  /* 0x00000001ff0c7424 */ /* 0x000fe200078e00ff */
[----:B------:R-:W-:Y:S02]  /*3160*/  CS2R R10, SRZ ;  /* 0x00000000000a7805 */ /* 0x000fe4000001ff00 */
[----:B------:R-:W-:Y:S01]  /*3170*/  CS2R R8, SRZ ;  /* 0x0000000000087805 */ /* 0x000fe2000001ff00 */
[----:B------:R-:W-:Y:S01]  /*3180*/  UMOV UR4, 0x400 ;  /* 0x0000040000047882 */ /* 0x000fe20000000000 */
[----:B------:R-:W-:Y:S01]  /*3190*/  UMOV UR6, URZ ;  /* 0x000000ff00067c82 */ /* 0x000fe20008000000 */
[----:B------:R-:W-:-:S12]  /*31a0*/  ULEA UR37, UR37, UR4, 0x18 ;  /* 0x0000000425257291 */ /* 0x000fd8000f8ec0ff */
.L_x_61:
[----:B------:R-:W-:Y:S02]  /*31b0*/  LEA R0, R8, UR37, 0x3 ;  /* 0x0000002508007c11 */ /* 0x000fe4000f8e18ff */
[----:B------:R-:W-:-:S03]  /*31c0*/  SHF.L.U32 R4, R9, 0x1f, RZ ;  /* 0x0000001f09047819 */ /* 0x000fc600000006ff */
[----:B------:R-:W-:Y:S01]  /*31d0*/  VIADD R5, R0, 0x200 ;  /* 0x0000020000057836 */ /* 0x000fe20000000000 */
[----:B------:R-:W1:Y:S02]  /*31e0*/  SYNCS.PHASECHK.TRANS64.TRYWAIT P0, [R0+URZ+0x1f0], R4 ;  /* 0x0001f004000075a7 */ /* 0x000e6400080011ff */
[----:B-1----:R-:W-:Y:S05]  /*31f0*/  @!P0 BRA `(.L_x_58) ;  /* 0x0000007000448947 */ /* 0x002fea0003800000 */
.L_x_184:
[----:B------:R-:W-:Y:S01]  /*3200*/  ULEA UR5, UR6, UR37, 0x3 ;  /* 0x0000002506057291 */ /* 0x000fe2000f8e18ff */
[----:B-1----:R-:W-:Y:S01]  /*3210*/  PRMT R0, RZ, 0x654, R5 ;  /* 0x00000654ff007816 */ /* 0x002fe20000000005 */
[----:B------:R-:W-:Y:S01]  /*3220*/  @!P2 IMAD.MOV.U32 R4, RZ, RZ, 0x10 ;  /* 0x00000010ff04a424 */ /* 0x000fe200078e00ff */
[----:B------:R-:W-:Y:S01]  /*3230*/  SHF.L.U32 R5, R12, 0x1f, RZ ;  /* 0x0000001f0c057819 */ /* 0x000fe200000006ff */
[----:B------:R-:W-:Y:S01]  /*3240*/  UIADD3 UR4, UPT, UPT, UR5, 0x190, URZ ;  /* 0x0000019005047890 */ /* 0x000fe2000fffe0ff */
[----:B------:R1:W-:Y:S05]  /*3250*/  SYNCS.ARRIVE.TRANS64.RED.A1T0 RZ, [R0+URZ], RZ ;  /* 0x000000ff00ff79a7 */ /* 0x0003ea00081004ff */
[----:B------:R-:W-:Y:S01]  /*3260*/  IMAD.U32 R6, RZ, RZ, UR4 ;  /* 0x00000004ff067e24 */ /* 0x000fe2000f8e00ff */
[----:B------:R-:W2:Y:S04]  /*3270*/  SYNCS.PHASECHK.TRANS64.TRYWAIT P0, [UR5+0x1a0], R5 ;  /* 0x0001a005ff0075a7 */ /* 0x000ea80008001105 */
[----:B------:R-:W-:Y:S01]  /*3280*/  PRMT R6, R2, 0x654, R6 ;  /* 0x0000065402067816 */ /* 0x000fe20000000006 */
[----:B-12---:R-:W-:Y:S06]  /*3290*/  @!P0 BRA `(.L_x_59) ;  /* 0x0000007000308947 */ /* 0x006fec0003800000 */
.L_x_186:
[----:B------:R-:W-:Y:S01]  /*32a0*/  ULEA UR4, UR6, UR37, 0x4 ;  /* 0x0000002506047291 */ /* 0x000fe2000f8e20ff */
[----:B------:R-:W-:Y:S01]  /*32b0*/  SEL R3, R6, R3, !P2 ;  /* 0x0000000306037207 */ /* 0x000fe20005000000 */
[----:B------:R-:W-:Y:S01]  /*32c0*/  UIADD3 UR5, UPT, UPT, UR5, 0x190, URZ ;  /* 0x0000019005057890 */ /* 0x000fe2000fffe0ff */
[----:B-1----:R-:W-:Y:S01]  /*32d0*/  LEA R0, R11, UR37, 0x3 ;  /* 0x000000250b007c11 */ /* 0x002fe2000f8e18ff */
[----:B------:R-:W-:Y:S01]  /*32e0*/  UIADD3 UR4, UPT, UPT, UR4, 0x220, URZ ;  /* 0x0000022004047890 */ /* 0x000fe2000fffe0ff */
[----:B------:R1:W-:Y:S01]  /*32f0*/  @!P2 SYNCS.ARRIVE.TRANS64.RED RZ, [R3+URZ], R4 ;  /* 0x0000000403ffa9a7 */ /* 0x0003e200080004ff */
[----:B------:R-:W-:Y:S01]  /*3300*/  UIADD3 UR6, UPT, UPT, UR6, 0x1, URZ ;  /* 0x0000000106067890 */ /* 0x000fe2000fffe0ff */
[----:B------:R-:W-:-:S03]  /*3310*/  VIADD R8, R8, 0x1 ;  /* 0x0000000108087836 */ /* 0x000fc60000000000 */
[----:B------:R-:W-:Y:S02]  /*3320*/  UISETP.NE.AND UP0, UPT, UR6, 0x2, UPT ;  /* 0x000000020600788c */ /* 0x000fe4000bf05270 */
[----:B------:R-:W-:Y:S01]  /*3330*/  ISETP.NE.AND P0, PT, R8, 0x2, PT ;  /* 0x000000020800780c */ /* 0x000fe20003f05270 */
[----:B------:R-:W-:Y:S06]  /*3340*/  UGETNEXTWORKID.BROADCAST [UR4], [UR5] ;  /* 0x00000000040073ca */ /* 0x000fec0008000100 */
[----:B------:R-:W-:Y:S02]  /*3350*/  USEL UR4, URZ, 0x1, UP0 ;  /* 0x00000001ff047887 */ /* 0x000fe40008000000 */
[----:B------:R-:W-:-:S04]  /*3360*/  USEL UR6, UR6, URZ, UP0 ;  /* 0x000000ff06067287 */ /* 0x000fc80008000000 */
[----:B------:R-:W-:Y:S02]  /*3370*/  LOP3.LUT R12, R12, UR4, RZ, 0x3c, !PT ;  /* 0x000000040c0c7c12 */ /* 0x000fe4000f8e3cff */
[----:B-1----:R-:W-:-:S04]  /*3380*/  SHF.L.U32 R4, R10, 0x1f, RZ ;  /* 0x0000001f0a047819 */ /* 0x002fc800000006ff */
[----:B------:R-:W1:Y:S02]  /*3390*/  SYNCS.PHASECHK.TRANS64.TRYWAIT P1, [R0+URZ+0x190], R4 ;  /* 0x00019004000075a7 */ /* 0x000e6400080211ff */
[----:B-1----:R-:W-:Y:S05]  /*33a0*/  @!P1 BRA `(.L_x_60) ;  /* 0x0000007000049947 */ /* 0x002fea0003800000 */
.L_x_187:
[C---:B-1----:R-:W-:Y:S01]  /*33b0*/  LEA R4, R11.reuse, UR37, 0x4 ;  /* 0x000000250b047c11 */ /* 0x042fe2000f8e20ff */
[----:B------:R-:W-:Y:S01]  /*33c0*/  VIADD R0, R0, 0x1a0 ;  /* 0x000001a000007836 */ /* 0x000fe20000000000 */
[----:B------:R-:W-:Y:S01]  /*33d0*/  SEL R8, R8, RZ, P0 ;  /* 0x000000ff08087207 */ /* 0x000fe20000000000 */
[----:B------:R-:W-:-:S03]  /*33e0*/  VIADD R11, R11, 0x1 ;  /* 0x000000010b0b7836 */ /* 0x000fc60000000000 */
[----:B------:R-:W1:Y:S01]  /*33f0*/  LDS.128 R4, [R4+0x220] ;  /* 0x0002200004047984 */ /* 0x000e620000000c00 */
[----:B------:R-:W-:Y:S02]  /*3400*/  PRMT R0, RZ, 0x654, R0 ;  /* 0x00000654ff007816 */ /* 0x000fe40000000000 */
[C---:B------:R-:W-:Y:S01]  /*3410*/  ISETP.NE.AND P1, PT, R11.reuse, 0x2, PT ;  /* 0x000000020b00780c */ /* 0x040fe20003f25270 */
[----:B------:R-:W-:Y:S01]  /*3420*/  @!PT LDS RZ, [RZ] ;  /* 0x00000000fffff984 */ /* 0x000fe20000000800 */
[----:B------:R-:W-:Y:S01]  /*3430*/  @!PT LDS RZ, [RZ] ;  /* 0x00000000fffff984 */ /* 0x000fe20000000800 */
[----:B------:R-:W-:Y:S01]  /*3440*/  @!PT LDS RZ, [RZ] ;  /* 0x00000000fffff984 */ /* 0x000fe20000000800 */
[----:B------:R-:W-:Y:S01]  /*3450*/  @!PT LDS RZ, [RZ] ;  /* 0x00000000fffff984 */ /* 0x000fe20000000800 */
[----:B------:R2:W-:Y:S06]  /*3460*/  MEMBAR.ALL.CTA ;  /* 0x0000000000007992 */ /* 0x0005ec0000008000 */
[----:B--2---:R-:W2:Y:S01]  /*3470*/  FENCE.VIEW.ASYNC.S ;  /* 0x00000000000073c6 */ /* 0x004ea20000000000 */
[----:B------:R-:W-:Y:S01]  /*3480*/  SEL R11, R11, RZ, P1 ;  /* 0x000000ff0b0b7207 */ /* 0x000fe20000800000 */
[----:B--2---:R2:W-:Y:S01]  /*3490*/  SYNCS.ARRIVE.TRANS64.RED.A1T0 RZ, [R0+URZ], RZ ;  /* 0x000000ff00ff79a7 */ /* 0x0045e200081004ff */
[----:B-1----:R-:W-:-:S02]  /*34a0*/  LOP3.LUT P3, RZ, R6, 0x1, RZ, 0xc0, !PT ;  /* 0x0000000106ff7812 */ /* 0x002fc4000786c0ff */
[----:B------:R-:W-:-:S04]  /*34b0*/  SEL R4, RZ, 0x1, P1 ;  /* 0x00000001ff047807 */ /* 0x000fc80000800000 */
[----:B------:R-:W-:Y:S02]  /*34c0*/  LOP3.LUT R10, R10, R4, RZ, 0x3c, !PT ;  /* 0x000000040a0a7212 */ /* 0x000fe400078e3cff */
[----:B--2---:R-:W-:-:S04]  /*34d0*/  SEL R0, RZ, 0x1, P0 ;  /* 0x00000001ff007807 */ /* 0x004fc80000000000 */
[----:B------:R-:W-:Y:S01]  /*34e0*/  LOP3.LUT R9, R9, R0, RZ, 0x3c, !PT ;  /* 0x0000000009097212 */ /* 0x000fe200078e3cff */
[----:B------:R-:W-:Y:S06]  /*34f0*/  @P3 BRA `(.L_x_61) ;  /* 0xfffffffc002c3947 */ /* 0x000fec000383ffff */
[----:B------:R-:W-:Y:S01]  /*3500*/  ULEA UR5, UR6, UR37, 0x3 ;  /* 0x0000002506057291 */ /* 0x000fe2000f8e18ff */
[----:B------:R-:W-:-:S08]  /*3510*/  SHF.L.U32 R2, R12, 0x1f, RZ ;  /* 0x0000001f0c027819 */ /* 0x000fd000000006ff */
[----:B------:R-:W1:Y:S02]  /*3520*/  SYNCS.PHASECHK.TRANS64 P0, [UR5+0x1a0], R2 ;  /* 0x0001a002ff0075a7 */ /* 0x000e640008001005 */
[----:B-1----:R-:W-:Y:S05]  /*3530*/  @P0 BRA `(.L_x_62) ;  /* 0x0000000000080947 */ /* 0x002fea0003800000 */
[----:B------:R-:W1:Y:S02]  /*3540*/  SYNCS.PHASECHK.TRANS64.TRYWAIT P0, [UR5+0x1a0], R2 ;  /* 0x0001a002ff0075a7 */ /* 0x000e640008001105 */
[----:B-1----:R-:W-:Y:S05]  /*3550*/  @!P0 BRA `(.L_x_63) ;  /* 0x0000006c00ac8947 */ /* 0x002fea0003800000 */
.L_x_62:
[----:B------:R-:W-:-:S04]  /*3560*/  UIADD3 UR4, UPT, UPT, UR6, 0x1, URZ ;  /* 0x0000000106047890 */ /* 0x000fc8000fffe0ff */
[----:B------:R-:W-:-:S04]  /*3570*/  UISETP.NE.AND UP0, UPT, UR4, 0x2, UPT ;  /* 0x000000020400788c */ /* 0x000fc8000bf05270 */
[----:B------:R-:W-:Y:S02]  /*3580*/  USEL UR7, URZ, 0x1, UP0 ;  /* 0x00000001ff077887 */ /* 0x000fe40008000000 */
[----:B------:R-:W-:-:S04]  /*3590*/  USEL UR4, UR4, URZ, UP0 ;  /* 0x000000ff04047287 */ /* 0x000fc80008000000 */
[----:B------:R-:W-:Y:S01]  /*35a0*/  ULEA UR4, UR4, UR37, 0x3 ;  /* 0x0000002504047291 */ /* 0x000fe2000f8e18ff */
[----:B-1----:R-:W-:-:S04]  /*35b0*/  LOP3.LUT R2, R12, UR7, RZ, 0x3c, !PT ;  /* 0x000000070c027c12 */ /* 0x002fc8000f8e3cff */
[----:B------:R-:W-:-:S04]  /*35c0*/  SHF.L.U32 R0, R2, 0x1f, RZ ;  /* 0x0000001f02007819 */ /* 0x000fc800000006ff */
[----:B------:R-:W1:Y:S02]  /*35d0*/  SYNCS.PHASECHK.TRANS64 P0, [UR4+0x1a0], R0 ;  /* 0x0001a000ff0075a7 */ /* 0x000e640008001004 */
[----:B-1----:R-:W-:Y:S05]  /*35e0*/  @P0 EXIT ;  /* 0x000000000000094d */ /* 0x002fea0003800000 */
[----:B------:R-:W-:Y:S02]  /*35f0*/  SHF.L.U32 R2, R2, 0x1f, RZ ;  /* 0x0000001f02027819 */ /* 0x000fe400000006ff */
[----:B------:R-:W-:-:S07]  /*3600*/  MOV R0, UR4 ;  /* 0x0000000400007c02 */ /* 0x000fce0008000f00 */
.L_x_64:
[----:B-1----:R1:W2:Y:S02]  /*3610*/  SYNCS.PHASECHK.TRANS64.TRYWAIT P0, [R0+URZ+0x1a0], R2 ;  /* 0x0001a002000075a7 */ /* 0x0022a400080011ff */
[----:B--2---:R-:W-:Y:S05]  /*3620*/  @!P0 NANOSLEEP.SYNCS 0x989680 ;  /* 0x009896800000895d */ /* 0x004fea0003900000 */
[----:B------:R-:W2:Y:S02]  /*3630*/  @!P0 SYNCS.PHASECHK.TRANS64 P0, [R0+URZ+0x1a0], R2 ;  /* 0x0001a002000085a7 */ /* 0x000ea400080010ff */
[----:B--2---:R-:W-:Y:S05]  /*3640*/  @P0 EXIT ;  /* 0x000000000000094d */ /* 0x004fea0003800000 */
[----:B------:R-:W-:Y:S05]  /*3650*/  BRA `(.L_x_64) ;  /* 0xfffffffc00ec7947 */ /* 0x000fea000383ffff */
.L_x_57:
[----:B------:R-:W-:-:S09]  /*3660*/  UISETP.NE.AND UP1, UPT, UR8, URZ, UPT ;  /* 0x000000ff0800728c */ /* 0x000fd2000bf25270 */
[----:B------:R-:W-:Y:S05]  /*3670*/  BRA.U UP1, `(.L_x_65) ;  /* 0x0000000d01787547 */ /* 0x000fea000b800000 */
[----:B------:R-:W-:Y:S01]  /*3680*/  UMOV UR4, 0x40 ;  /* 0x0000004000047882 */ /* 0x000fe20000000000 */
[----:B------:R-:W-:Y:S01]  /*3690*/  NOP ;  /* 0x0000000000007918 */ /* 0x000fe20000000000 */
[----:B------:R-:W-:Y:S01]  /*36a0*/  ULEA UR4, UR37, UR4, 0x18 ;  /* 0x0000000425047291 */ /* 0x000fe2000f8ec0ff */
[----:B------:R-:W-:Y:S02]  /*36b0*/  UMOV UR5, 0x400 ;  /* 0x0000040000057882 */ /* 0x000fe40000000000 */
[----:B------:R-:W-:-:S06]  /*36c0*/  ULEA UR37, UR37, UR5, 0x18 ;  /* 0x0000000525257291 */ /* 0x000fcc000f8ec0ff */
[----:B------:R-:W1:Y:S02]  /*36d0*/  LDS.U8 R0, [UR4+0x1c] ;  /* 0x00001c04ff007984 */ /* 0x000e640008000000 */
[----:B-1----:R-:W-:-:S13]  /*36e0*/  ISETP.NE.AND P0, PT, R0, RZ, PT ;  /* 0x000000ff0000720c */ /* 0x002fda0003f05270 */
[----:B------:R-:W-:Y:S05]  /*36f0*/  @P0 BRA `(.L_x_66) ;  /* 0x0000000000580947 */ /* 0x000fea0003800000 */
[----:B------:R-:W-:-:S13]  /*3700*/  ELECT P0, URZ, PT ;  /* 0x0000000000ff782f */ /* 0x000fda0003800000 */
[----:B------:R-:W-:Y:S05]  /*3710*/  @!P0 BRA `(.L_x_67) ;  /* 0x0000000000608947 */ /* 0x000fea0003800000 */
[----:B------:R-:W-:Y:S01]  /*3720*/  UMOV UR5, 0x10 ;  /* 0x0000001000057882 */ /* 0x000fe20000000000 */
[----:B------:R-:W-:Y:S01]  /*3730*/  HFMA2 R0, -RZ, RZ, 0, 5.9604644775390625e-08 ;  /* 0x00000001ff007431 */ /* 0x000fe200000001ff */
[----:B------:R-:W-:-:S03]  /*3740*/  MOV R2, 0xffff ;  /* 0x0000ffff00027802 */ /* 0x000fc60000000f00 */
[----:B------:R-:W-:Y:S04]  /*3750*/  DEPBAR.LE SB1, 0x36 ;  /* 0x00009d800000791a */ /* 0x000fe80000000000 */
[----:B------:R-:W1:Y:S02]  /*3760*/  UTCATOMSWS.FIND_AND_SET.ALIGN UP0, UR5, UR5 ;  /* 0x00000005000575e3 */ /* 0x000e640008000800 */
[----:B-1----:R-:W-:Y:S01]  /*3770*/  MOV R3, UR5 ;  /* 0x0000000500037c02 */ /* 0x002fe20008000f00 */
[----:B------:R-:W-:Y:S06]  /*3780*/  BRA.U UP0, `(.L_x_68) ;  /* 0x0000000100187547 */ /* 0x000fec000b800000 */
.L_x_69:
[----:B------:R-:W-:Y:S05]  /*3790*/  NANOSLEEP 0x64 ;  /* 0x000000640000795d */ /* 0x000fea0003800000 */
[----:B------:R-:W-:-:S05]  /*37a0*/  UMOV UR5, 0x10 ;  /* 0x0000001000057882 */ /* 0x000fca0000000000 */
[----:B------:R-:W-:Y:S04]  /*37b0*/  DEPBAR.LE SB1, 0x36 ;  /* 0x00009d800000791a */ /* 0x000fe80000000000 */
[----:B------:R-:W1:Y:S02]  /*37c0*/  UTCATOMSWS.FIND_AND_SET.ALIGN UP0, UR5, UR5 ;  /* 0x00000005000575e3 */ /* 0x000e640008000800 */
[----:B-1----:R-:W-:Y:S01]  /*37d0*/  MOV R3, UR5 ;  /* 0x0000000500037c02 */ /* 0x002fe20008000f00 */
[----:B------:R-:W-:Y:S05]  /*37e0*/  BRA.U !UP0, `(.L_x_69) ;  /* 0xfffffffd08e87547 */ /* 0x000fea000b83ffff */
.L_x_68:
[-C--:B------:R-:W-:Y:S02]  /*37f0*/  SHF.L.U32 R2, R2, R3.reuse, RZ ;  /* 0x0000000302027219 */ /* 0x080fe400000006ff */
[----:B------:R-:W-:Y:S01]  /*3800*/  SHF.L.U32 R0, R0, R3, RZ ;  /* 0x0000000300007219 */ /* 0x000fe200000006ff */
[----:B------:R-:W-:Y:S02]  /*3810*/  IMAD.SHL.U32 R3, R3, 0x20, RZ ;  /* 0x0000002003037824 */ /* 0x000fe400078e00ff */
[----:B------:R1:W-:Y:S04]  /*3820*/  ATOMS.OR RZ, [UR4+0x14], R2 ;  /* 0x00001402ffff798c */ /* 0x0003e8000b000004 */
[----:B------:R1:W-:Y:S04]  /*3830*/  ATOMS.OR RZ, [UR4+0x18], R0 ;  /* 0x00001800ffff798c */ /* 0x0003e8000b000004 */
[----:B------:R1:W-:Y:S01]  /*3840*/  STS [UR37+0x240], R3 ;  /* 0x00024003ff007988 */ /* 0x0003e20008000825 */
[----:B------:R-:W-:Y:S05]  /*3850*/  BRA `(.L_x_67) ;  /* 0x0000000000107947 */ /* 0x000fea0003800000 */
.L_x_66:
[----:B------:R-:W-:Y:S02]  /*3860*/  MOV R0, 0xffffffff ;  /* 0xffffffff00007802 */ /* 0x000fe40000000f00 */
[----:B------:R-:W-:-:S03]  /*3870*/  MOV R2, 0x38a0 ;  /* 0x000038a000027802 */ /* 0x000fc60000000f00 */
[----:B------:R1:W-:Y:S04]  /*3880*/  STS [UR37+0x240], R0 ;  /* 0x00024000ff007988 */ /* 0x0003e80008000825 */
[----:B-1-3-5:R-:W-:Y:S05]  /*3890*/  CALL.REL.NOINC `($__internal_1_$__cuda_sm10x_tcgen05_guardrail_trap_phase_invalid_during_alloc) ;  /* 0x0000007000f07944 */ /* 0x02afea0003c00000 */
.L_x_67:
[----:B------:R-:W-:Y:S05]  /*38a0*/  WARPSYNC.ALL ;  /* 0x0000000000007948 */ /* 0x000fea0003800000 */
[----:B------:R-:W2:Y:S01]  /*38b0*/  S2UR UR6, SR_CgaCtaId ;  /* 0x00000000000679c3 */ /* 0x000ea20000008800 */
[----:B------:R-:W-:Y:S01]  /*38c0*/  UMOV UR4, 0x400 ;  /* 0x0000040000047882 */ /* 0x000fe20000000000 */
[----:B------:R-:W-:-:S06]  /*38d0*/  NOP ;  /* 0x0000000000007918 */ /* 0x000fcc0000000000 */
[----:B------:R-:W-:Y:S06]  /*38e0*/  BAR.ARV 0x6, 0xa0 ;  /* 0x0182800000007b1d */ /* 0x000fec0000002000 */
[----:B------:R-:W4:Y:S01]  /*38f0*/  LDCU UR7, c[0x0][0x38c] ;  /* 0x00007180ff0777ac */ /* 0x000f220008000800 */
[----:B------:R-:W-:Y:S01]  /*3900*/  IMAD.MOV.U32 R11, RZ, RZ, 0x1 ;  /* 0x00000001ff0b7424 */ /* 0x000fe200078e00ff */
[----:B------:R-:W-:Y:S01]  /*3910*/  CS2R R8, SRZ ;  /* 0x0000000000087805 */ /* 0x000fe2000001ff00 */
[----:B------:R-:W-:Y:S01]  /*3920*/  IMAD.MOV.U32 R10, RZ, RZ, RZ ;  /* 0x000000ffff0a7224 */ /* 0x000fe200078e00ff */
[----:B------:R-:W-:Y:S01]  /*3930*/  UMOV UR17, URZ ;  /* 0x000000ff00117c82 */ /* 0x000fe20008000000 */
[----:B------:R-:W-:Y:S01]  /*3940*/  UMOV UR16, URZ ;  /* 0x000000ff00107c82 */ /* 0x000fe20008000000 */
[----:B------:R-:W-:Y:S01]  /*3950*/  UMOV UR20, 0x0 ;  /* 0x0000000000147882 */ /* 0x000fe20000000000 */
[----:B------:R-:W-:Y:S01]  /*3960*/  UMOV UR21, 0x4418010 ;  /* 0x0441801000157882 */ /* 0x000fe20000000000 */
[----:B--2---:R-:W-:Y:S01]  /*3970*/  ULEA UR6, UR6, UR4, 0x18 ;  /* 0x0000000406067291 */ /* 0x004fe2000f8ec0ff */
[----:B------:R-:W2:Y:S03]  /*3980*/  LDCU UR4, c[0x0][0x38c] ;  /* 0x00007180ff0477ac */ /* 0x000ea60008000800 */
[----:B------:R-:W-:-:S02]  /*3990*/  UIADD3 UR11, UPT, UPT, UR6, 0x10600, URZ ;  /* 0x00010600060b7890 */ /* 0x000fc4000fffe0ff */
[----:B----4-:R-:W-:-:S03]  /*39a0*/  UIADD3 UR7, UPT, UPT, UR7, 0x1f, URZ ;  /* 0x0000001f07077890 */ /* 0x010fc6000fffe0ff */
[----:B-1----:R-:W1:Y:S01]  /*39b0*/  LDS R0, [UR6+0x240] ;  /* 0x00024006ff007984 */ /* 0x002e620008000800 */
[----:B------:R-:W-:Y:S02]  /*39c0*/  UIADD3 UR18, UPT, UPT, UR6, 0x6600, URZ ;  /* 0x0000660006127890 */ /* 0x000fe4000fffe0ff */
[----:B------:R-:W-:Y:S02]  /*39d0*/  USHF.R.S32.HI UR5, URZ, 0x1f, UR7 ;  /* 0x0000001fff057899 */ /* 0x000fe40008011407 */
[----:B------:R-:W-:Y:S02]  /*39e0*/  USHF.R.U32.HI UR11, URZ, 0x4, UR11 ;  /* 0x00000004ff0b7899 */ /* 0x000fe4000801160b */
[----:B------:R-:W-:Y:S02]  /*39f0*/  ULEA.HI UR5, UR5, UR7, URZ, 0x5 ;  /* 0x0000000705057291 */ /* 0x000fe4000f8f28ff */
[----:B------:R-:W-:Y:S02]  /*3a00*/  USHF.R.U32.HI UR18, URZ, 0x4, UR18 ;  /* 0x00000004ff127899 */ /* 0x000fe40008011612 */
[----:B------:R-:W-:-:S02]  /*3a10*/  USHF.R.S32.HI UR5, URZ, 0x5, UR5 ;  /* 0x00000005ff057899 */ /* 0x000fc40008011405 */
[----:B------:R-:W-:Y:S02]  /*3a20*/  ULOP3.LUT UR11, UR11, 0x3fff, URZ, 0xc0, !UPT ;  /* 0x00003fff0b0b7892 */ /* 0x000fe4000f8ec0ff */
[----:B------:R-:W-:Y:S02]  /*3a30*/  UISETP.LT.AND UP0, UPT, UR5, 0x1, UPT ;  /* 0x000000010500788c */ /* 0x000fe4000bf01270 */
[----:B------:R-:W-:Y:S02]  /*3a40*/  ULOP3.LUT UR18, UR18, 0x3fff, URZ, 0xc0, !UPT ;  /* 0x00003fff12127892 */ /* 0x000fe4000f8ec0ff */
[----:B------:R-:W-:Y:S02]  /*3a50*/  USEL UR10, UR5, 0x1, !UP0 ;  /* 0x00000001050a7887 */ /* 0x000fe4000c000000 */
[----:B------:R-:W-:Y:S02]  /*3a60*/  ULOP3.LUT UR11, UR11, 0x1000000, URZ, 0xfc, !UPT ;  /* 0x010000000b0b7892 */ /* 0x000fe4000f8efcff */
[----:B------:R-:W-:-:S02]  /*3a70*/  UIADD3 UR10, UPT, UPT, -UR10, URZ, URZ ;  /* 0x000000ff0a0a7290 */ /* 0x000fc4000fffe1ff */
[----:B--2---:R-:W-:Y:S01]  /*3a80*/  UISETP.GE.AND UP3, UPT, UR4, 0x1, UPT ;  /* 0x000000010400788c */ /* 0x004fe2000bf66270 */
[----:B-1----:R-:W-:-:S15]  /*3a90*/  R2UR UR19, R0 ;  /* 0x00000000001372ca */ /* 0x002fde00000e0000 */
.L_x_76:
[----:B------:R-:W-:Y:S02]  /*3aa0*/  LEA R0, R10, UR6, 0x3 ;  /* 0x000000060a007c11 */ /* 0x000fe4000f8e18ff */
[----:B------:R-:W-:Y:S02]  /*3ab0*/  SHF.L.U32 R2, R9, 0x1f, RZ ;  /* 0x0000001f09027819 */ /* 0x000fe400000006ff */
[----:B------:R-:W-:Y:S01]  /*3ac0*/  PLOP3.LUT P0, PT, PT, PT, UP3, 0x80, 0x8 ;  /* 0x000000000008781c */ /* 0x000fe20003f0f038 */
[----:B------:R-:W-:Y:S01]  /*3ad0*/  VIADD R3, R0, 0x1a0 ;  /* 0x000001a000037836 */ /* 0x000fe20000000000 */
[----:B-1----:R-:W1:Y:S02]  /*3ae0*/  SYNCS.PHASECHK.TRANS64.TRYWAIT P1, [R0+URZ+0x190], R2 ;  /* 0x00019002000075a7 */ /* 0x002e6400080211ff */
[----:B-1--4-:R-:W-:Y:S09]  /*3af0*/  @!P1 BRA `(.L_x_70) ;  /* 0x00000068005c9947 */ /* 0x012ff20003800000 */
.L_x_189:
[----:B------:R-:W-:Y:S01]  /*3b00*/  LEA R4, R10, UR6, 0x4 ;  /* 0x000000060a047c11 */ /* 0x000fe2000f8e20ff */
[----:B------:R-:W-:Y:S01]  /*3b10*/  @UP3 ULEA UR4, UR16, UR6, 0x3 ;  /* 0x0000000610043291 */ /* 0x000fe2000f8e18ff */
[----:B------:R-:W-:Y:S01]  /*3b20*/  PLOP3.LUT P2, PT, PT, PT, PT, 0x80, 0x8 ;  /* 0x000000000008781c */ /* 0x000fe20003f4f070 */
[----:B------:R-:W-:Y:S01]  /*3b30*/  ULEA UR9, UR17, UR6, 0x3 ;  /* 0x0000000611097291 */ /* 0x000fe2000f8e18ff */
[----:B------:R-:W-:Y:S02]  /*3b40*/  PRMT R3, RZ, 0x654, R3 ;  /* 0x00000654ff037816 */ /* 0x000fe40000000003 */
[----:B------:R-:W2:Y:S01]  /*3b50*/  LDS.128 R4, [R4+0x220] ;  /* 0x0002200004047984 */ /* 0x000ea20000000c00 */
[----:B-1----:R-:W-:Y:S02]  /*3b60*/  @P0 SHF.L.U32 R2, R8, 0x1f, RZ ;  /* 0x0000001f08020819 */ /* 0x002fe400000006ff */
[----:B------:R-:W-:Y:S01]  /*3b70*/  SHF.L.U32 R0, R11, 0x1f, RZ ;  /* 0x0000001f0b007819 */ /* 0x000fe200000006ff */
[----:B------:R-:W-:Y:S01]  /*3b80*/  @!PT LDS RZ, [RZ] ;  /* 0x00000000fffff984 */ /* 0x000fe20000000800 */
[----:B------:R-:W-:Y:S01]  /*3b90*/  @!PT LDS RZ, [RZ] ;  /* 0x00000000fffff984 */ /* 0x000fe20000000800 */
[----:B------:R-:W-:Y:S01]  /*3ba0*/  @!PT LDS RZ, [RZ] ;  /* 0x00000000fffff984 */ /* 0x000fe20000000800 */
[----:B------:R-:W-:Y:S01]  /*3bb0*/  @!PT LDS RZ, [RZ] ;  /* 0x00000000fffff984 */ /* 0x000fe20000000800 */
[----:B------:R1:W-:Y:S06]  /*3bc0*/  MEMBAR.ALL.CTA ;  /* 0x0000000000007992 */ /* 0x0003ec0000008000 */
[----:B-1----:R-:W1:Y:S02]  /*3bd0*/  FENCE.VIEW.ASYNC.S ;  /* 0x00000000000073c6 */ /* 0x002e640000000000 */
[----:B-1----:R1:W-:Y:S01]  /*3be0*/  SYNCS.ARRIVE.TRANS64.RED.A1T0 RZ, [R3+URZ], RZ ;  /* 0x000000ff03ff79a7 */ /* 0x0023e200081004ff */
[----:B------:R1:W4:Y:S01]  /*3bf0*/  @P0 SYNCS.PHASECHK.TRANS64.TRYWAIT P2, [UR4], R2 ;  /* 0x00000002ff0005a7 */ /* 0x0003220008041104 */
[----:B--2---:R-:W-:Y:S01]  /*3c00*/  LOP3.LUT P1, RZ, R6, 0x1, RZ, 0xc0, !PT ;  /* 0x0000000106ff7812 */ /* 0x004fe2000782c0ff */
[----:B------:R-:W2:Y:S02]  /*3c10*/  SYNCS.PHASECHK.TRANS64.TRYWAIT P0, [UR9+0x1d0], R0 ;  /* 0x0001d000ff0075a7 */ /* 0x000ea40008001109 */
[----:B-12-4-:R-:W-:Y:S10]  /*3c20*/  @!P0 BRA `(.L_x_71) ;  /* 0x0000006800248947 */ /* 0x016ff40003800000 */
.L_x_191:
[----:B------:R-:W-:Y:S01]  /*3c30*/  IADD3 R10, PT, PT, R10, 0x1, RZ ;  /* 0x000000010a0a7810 */ /* 0x000fe20007ffe0ff */
[----:B------:R-:W-:Y:S06]  /*3c40*/  BRA.U !UP3, `(.L_x_72) ;  /* 0x000000010ba47547 */ /* 0x000fec000b800000 */
[----:B------:R-:W-:Y:S02]  /*3c50*/  ULEA.HI UR8, UR17, UR17, URZ, 0x1 ;  /* 0x0000001111087291 */ /* 0x000fe4000f8f08ff */
[----:B------:R-:W-:Y:S02]  /*3c60*/  UPLOP3.LUT UP4, UPT, UPT, UPT, UPT, 0x40, 0x4 ;  /* 0x000000000004789c */ /* 0x000fe40003f8e870 */
[----:B------:R-:W-:Y:S02]  /*3c70*/  USHF.L.U32 UR4, UR8, 0x7, URZ ;  /* 0x0000000708047899 */ /* 0x000fe400080006ff */
[----:B------:R-:W-:Y:S02]  /*3c80*/  ULOP3.LUT UR8, UR8, 0xffe, URZ, 0xc0, !UPT ;  /* 0x00000ffe08087892 */ /* 0x000fe4000f8ec0ff */
[----:B------:R-:W-:Y:S02]  /*3c90*/  ULOP3.LUT UR4, UR4, 0xffffff00, URZ, 0xc0, !UPT ;  /* 0xffffff0004047892 */ /* 0x000fe4000f8ec0ff */
[----:B------:R-:W-:-:S02]  /*3ca0*/  UIADD3 UR8, UPT, UPT, -UR8, UR17, URZ ;  /* 0x0000001108087290 */ /* 0x000fc4000fffe1ff */
[----:B------:R-:W-:Y:S01]  /*3cb0*/  UIADD3 UR4, UPT, UPT, UR19, UR4, URZ ;  /* 0x0000000413047290 */ /* 0x000fe2000fffe0ff */
[----:B------:R-:W-:Y:S01]  /*3cc0*/  UMOV UR15, UR10 ;  /* 0x0000000a000f7c82 */ /* 0x000fe20008000000 */
[----:B------:R-:W-:Y:S02]  /*3cd0*/  UMOV UR14, UR5 ;  /* 0x00000005000e7c82 */ /* 0x000fe40008000000 */
[----:B------:R-:W-:Y:S01]  /*3ce0*/  ULEA UR8, UR8, UR4, 0x14 ;  /* 0x0000000408087291 */ /* 0x000fe2000f8ea0ff */
[----:B------:R-:W-:-:S11]  /*3cf0*/  UMOV UR13, UR16 ;  /* 0x00000010000d7c82 */ /* 0x000fd60008000000 */
.L_x_75:
[----:B------:R-:W-:Y:S02]  /*3d00*/  UIADD3 UR15, UPT, UPT, UR15, 0x1, URZ ;  /* 0x000000010f0f7890 */ /* 0x000fe4000fffe0ff */
[----:B--2---:R-:W-:Y:S02]  /*3d10*/  ULEA UR7, UR13, UR6, 0x3 ;  /* 0x000000060d077291 */ /* 0x004fe4000f8e18ff */
[----:B------:R-:W-:Y:S01]  /*3d20*/  UISETP.NE.AND UP0, UPT, UR15, URZ, UPT ;  /* 0x000000ff0f00728c */ /* 0x000fe2000bf05270 */
[----:B----4-:R-:W-:Y:S10]  /*3d30*/  @P2 BRA `(.L_x_73) ;  /* 0x00000000000c2947 */ /* 0x010ff40003800000 */
[----:B-1----:R-:W-:Y:S04]  /*3d40*/  SHF.L.U32 R2, R8, 0x1f, RZ ;  /* 0x0000001f08027819 */ /* 0x002fe800000006ff */
[----:B------:R-:W1:Y:S02]  /*3d50*/  SYNCS.PHASECHK.TRANS64.TRYWAIT P0, [UR7], R2 ;  /* 0x00000002ff0075a7 */ /* 0x000e640008001107 */
[----:B-1----:R-:W-:Y:S05]  /*3d60*/  @!P0 BRA `(.L_x_74) ;  /* 0x0000006400ec8947 */ /* 0x002fea0003800000 */
.L_x_73:
[----:B------:R-:W-:Y:S01]  /*3d70*/  UISETP.NE.AND UP1, UPT, UR14, 0x1, UPT ;  /* 0x000000010e00788c */ /* 0x000fe2000bf25270 */
[----:B------:R-:W-:Y:S01]  /*3d80*/  PLOP3.LUT P2, PT, PT, PT, PT, 0x80, 0x8 ;  /* 0x000000000008781c */ /* 0x000fe20003f4f070 */
[----:B------:R-:W-:Y:S02]  /*3d90*/  UIADD3 UR16, UPT, UPT, UR13, 0x1, URZ ;  /* 0x000000010d107890 */ /* 0x000fe4000fffe0ff */
[----:B------:R-:W-:Y:S02]  /*3da0*/  ULEA UR22, UR13, UR11, 0x9 ;  /* 0x0000000b0d167291 */ /* 0x000fe4000f8e48ff */
[----:B------:R-:W-:Y:S01]  /*3db0*/  UISETP.NE.AND UP2, UPT, UR16, 0x14, UPT ;  /* 0x000000141000788c */ /* 0x000fe2000bf45270 */
[----:B------:R-:W-:Y:S01]  /*3dc0*/  PLOP3.LUT P0, PT, PT, PT, UP1, 0x80, 0x8 ;  /* 0x000000000008781c */ /* 0x000fe20003f0f018 */
[----:B------:R-:W-:Y:S02]  /*3dd0*/  UIADD3 UR7, UPT, UPT, UR7, 0xa0, URZ ;  /* 0x000000a007077890 */ /* 0x000fe4000fffe0ff */
[----:B------:R-:W-:Y:S02]  /*3de0*/  USEL UR12, URZ, 0x1, UP2 ;  /* 0x00000001ff0c7887 */ /* 0x000fe40009000000 */
[----:B------:R-:W-:Y:S01]  /*3df0*/  USEL UR16, UR16, URZ, UP2 ;  /* 0x000000ff10107287 */ /* 0x000fe20009000000 */
[----:B------:R-:W-:Y:S01]  /*3e00*/  UMOV UR23, 0x40004040 ;  /* 0x4000404000177882 */ /* 0x000fe20000000000 */
[----:B------:R-:W-:Y:S02]  /*3e10*/  UMOV UR25, 0x80004020 ;  /* 0x8000402000197882 */ /* 0x000fe40000000000 */
[----:B------:R-:W-:Y:S01]  /*3e20*/  @UP1 ULEA UR4, UR16, UR6, 0x3 ;  /* 0x0000000610041291 */ /* 0x000fe2000f8e18ff */
[----:B------:R-:W-:Y:S01]  /*3e30*/  LOP3.LUT R8, R8, UR12, RZ, 0x3c, !PT ;  /* 0x0000000c08087c12 */ /* 0x000fe2000f8e3cff */
[----:B------:R-:W-:Y:S03]  /*3e40*/  UIADD3 UR14, UPT, UPT, UR14, -0x1, URZ ;  /* 0xffffffff0e0e7890 */ /* 0x000fe6000fffe0ff */
[----:B-1----:R-:W-:Y:S04]  /*3e50*/  @P0 SHF.L.U32 R0, R8, 0x1f, RZ ;  /* 0x0000001f08000819 */ /* 0x002fe800000006ff */
[----:B------:R2:W4:Y:S01]  /*3e60*/  @P0 SYNCS.PHASECHK.TRANS64.TRYWAIT P2, [UR4], R0 ;  /* 0x00000000ff0005a7 */ /* 0x0005220008041104 */
[----:B------:R-:W-:Y:S03]  /*3e70*/  USHF.L.U32 UR4, UR13, 0x7, URZ ;  /* 0x000000070d047899 */ /* 0x000fe600080006ff */
[----:B------:R-:W-:Y:S01]  /*3e80*/  UMOV UR13, UR16 ;  /* 0x00000010000d7c82 */ /* 0x000fe20008000000 */
[----:B------:R-:W-:Y:S09]  /*3e90*/  UIADD3 UR24, UPT, UPT, UR18, UR4, URZ ;  /* 0x0000000412187290 */ /* 0x000ff2000fffe0ff */
[----:B------:R2:W-:Y:S01]  /*3ea0*/  UTCQMMA gdesc[UR24], gdesc[UR22], tmem[UR8], tmem[UR20], idesc[UR21], UP4 ;  /* 0x00ff1416180075ea */ /* 0x0005e2000a000308 */
[----:B------:R-:W-:Y:S01]  /*3eb0*/  UPLOP3.LUT UP4, UPT, UPT, UPT, UPT, 0x80, 0x8 ;  /* 0x000000000008789c */ /* 0x000fe20003f8f070 */
[----:B------:R2:W-:Y:S01]  /*3ec0*/  UTCBAR [UR7], URZ ;  /* 0x000000ff070073e9 */ /* 0x0005e200080000ff */
[----:B------:R-:W-:Y:S09]  /*3ed0*/  BRA.U UP0, `(.L_x_75) ;  /* 0xfffffffd00887547 */ /* 0x000ff2000b83ffff */
.L_x_72:
[----:B------:R-:W-:Y:S01]  /*3ee0*/  UIADD3 UR17, UPT, UPT, UR17, 0x1, URZ ;  /* 0x0000000111117890 */ /* 0x000fe2000fffe0ff */
[C---:B------:R-:W-:Y:S01]  /*3ef0*/  ISETP.NE.AND P0, PT, R10.reuse, 0x2, PT ;  /* 0x000000020a00780c */ /* 0x040fe20003f05270 */
[----:B------:R-:W-:Y:S02]  /*3f00*/  UIADD3 UR9, UPT, UPT, UR9, 0x1b0, URZ ;  /* 0x000001b009097890 */ /* 0x000fe4000fffe0ff */
[----:B------:R-:W-:Y:S01]  /*3f10*/  UISETP.NE.AND UP0, UPT, UR17, 0x4, UPT ;  /* 0x000000041100788c */ /* 0x000fe2000bf05270 */
[----:B-12---:R-:W-:Y:S02]  /*3f20*/  SEL R0, RZ, 0x1, P0 ;  /* 0x00000001ff007807 */ /* 0x006fe40000000000 */
[----:B------:R-:W-:Y:S01]  /*3f30*/  SEL R10, R10, RZ, P0 ;  /* 0x000000ff0a0a7207 */ /* 0x000fe20000000000 */
[----:B------:R-:W-:Y:S01]  /*3f40*/  USEL UR4, URZ, 0x1, UP0 ;  /* 0x00000001ff047887 */ /* 0x000fe20008000000 */
[----:B------:R-:W-:Y:S01]  /*3f50*/  LOP3.LUT R9, R9, R0, RZ, 0x3c, !PT ;  /* 0x0000000009097212 */ /* 0x000fe200078e3cff */
[----:B------:R-:W-:Y:S01]  /*3f60*/  USEL UR17, UR17, URZ, UP0 ;  /* 0x000000ff11117287 */ /* 0x000fe20008000000 */
[----:B------:R1:W-:Y:S03]  /*3f70*/  UTCBAR [UR9], URZ ;  /* 0x000000ff090073e9 */ /* 0x0003e600080000ff */
[----:B------:R-:W-:Y:S01]  /*3f80*/  LOP3.LUT R11, R11, UR4, RZ, 0x3c, !PT ;  /* 0x000000040b0b7c12 */ /* 0x000fe2000f8e3cff */
[----:B------:R-:W-:Y:S07]  /*3f90*/  @P1 BRA `(.L_x_76) ;  /* 0xfffffff800c01947 */ /* 0x000fee000383ffff */
[----:B------:R-:W2:Y:S01]  /*3fa0*/  S2UR UR4, SR_CgaCtaId ;  /* 0x00000000000479c3 */ /* 0x000ea20000008800 */
[----:B------:R-:W-:Y:S01]  /*3fb0*/  ELECT P0, URZ, PT ;  /* 0x0000000000ff782f */ /* 0x000fe20003800000 */
[----:B------:R-:W-:Y:S01]  /*3fc0*/  IMAD.MOV.U32 R0, RZ, RZ, 0x1 ;  /* 0x00000001ff007424 */ /* 0x000fe200078e00ff */
[----:B------:R-:W-:Y:S01]  /*3fd0*/  UIADD3 UR6, UPT, UPT, UR6, 0x1d0, URZ ;  /* 0x000001d006067890 */ /* 0x000fe2000fffe0ff */
[----:B------:R-:W-:Y:S01]  /*3fe0*/  SHF.L.U32 R2, R11, 0x1f, RZ ;  /* 0x0000001f0b027819 */ /* 0x000fe200000006ff */
[----:B------:R-:W-:-:S03]  /*3ff0*/  UMOV UR5, 0x40 ;  /* 0x0000004000057882 */ /* 0x000fc60000000000 */
[----:B------:R-:W-:Y:S01]  /*4000*/  UVIRTCOUNT.DEALLOC.SMPOOL 0x80 ;  /* 0x000000800000784c */ /* 0x000fe20000000000 */
[----:B--2---:R-:W-:Y:S02]  /*4010*/  ULEA UR4, UR4, UR5, 0x18 ;  /* 0x0000000504047291 */ /* 0x004fe4000f8ec0ff */
[----:B------:R-:W-:-:S07]  /*4020*/  ULEA UR5, UR17, UR6, 0x3 ;  /* 0x0000000611057291 */ /* 0x000fce000f8e18ff */
[----:B------:R2:W-:Y:S02]  /*4030*/  @P0 STS.U8 [UR4+0x1c], R0 ;  /* 0x00001c00ff000988 */ /* 0x0005e40008000004 */
[----:B------:R-:W3:Y:S02]  /*4040*/  SYNCS.PHASECHK.TRANS64.TRYWAIT P0, [UR5], R2 ;  /* 0x00000002ff0075a7 */ /* 0x000ee40008001105 */
[----:B--23--:R-:W-:Y:S05]  /*4050*/  @!P0 BRA `(.L_x_77) ;  /* 0x0000006400488947 */ /* 0x00cfea0003800000 */
.L_x_194:
[----:B------:R-:W-:-:S04]  /*4060*/  UIADD3 UR7, UPT, UPT, UR17, 0x1, URZ ;  /* 0x0000000111077890 */ /* 0x000fc8000fffe0ff */
[----:B------:R-:W-:-:S04]  /*4070*/  UISETP.NE.AND UP0, UPT, UR7, 0x4, UPT ;  /* 0x000000040700788c */ /* 0x000fc8000bf05270 */
[----:B------:R-:W-:Y:S02]  /*4080*/  USEL UR8, URZ, 0x1, UP0 ;  /* 0x00000001ff087887 */ /* 0x000fe40008000000 */
[----:B------:R-:W-:-:S04]  /*4090*/  USEL UR7, UR7, URZ, UP0 ;  /* 0x000000ff07077287 */ /* 0x000fc80008000000 */
[----:B------:R-:W-:Y:S01]  /*40a0*/  ULEA UR5, UR7, UR6, 0x3 ;  /* 0x0000000607057291 */ /* 0x000fe2000f8e18ff */
[----:B--2---:R-:W-:-:S04]  /*40b0*/  LOP3.LUT R2, R11, UR8, RZ, 0x3c, !PT ;  /* 0x000000080b027c12 */ /* 0x004fc8000f8e3cff */
[----:B------:R-:W-:-:S04]  /*40c0*/  SHF.L.U32 R3, R2, 0x1f, RZ ;  /* 0x0000001f02037819 */ /* 0x000fc800000006ff */
[----:B------:R-:W2:Y:S02]  /*40d0*/  SYNCS.PHASECHK.TRANS64.TRYWAIT P0, [UR5], R3 ;  /* 0x00000003ff0075a7 */ /* 0x000ea40008001105 */
[----:B--2---:R-:W-:Y:S05]  /*40e0*/  @!P0 BRA `(.L_x_78) ;  /* 0x00000064003c8947 */ /* 0x004fea0003800000 */
.L_x_196:
[----:B------:R-:W-:-:S04]  /*40f0*/  UIADD3 UR7, UPT, UPT, UR7, 0x1, URZ ;  /* 0x0000000107077890 */ /* 0x000fc8000fffe0ff */
[----:B------:R-:W-:-:S04]  /*4100*/  UISETP.NE.AND UP0, UPT, UR7, 0x4, UPT ;  /* 0x000000040700788c */ /* 0x000fc8000bf05270 */
[----:B------:R-:W-:Y:S02]  /*4110*/  USEL UR8, URZ, 0x1, UP0 ;  /* 0x00000001ff087887 */ /* 0x000fe40008000000 */
[----:B------:R-:W-:-:S04]  /*4120*/  USEL UR7, UR7, URZ, UP0 ;  /* 0x000000ff07077287 */ /* 0x000fc80008000000 */
[----:B------:R-:W-:Y:S01]  /*4130*/  ULEA UR5, UR7, UR6, 0x3 ;  /* 0x0000000607057291 */ /* 0x000fe2000f8e18ff */
[----:B------:R-:W-:-:S04]  /*4140*/  LOP3.LUT R2, R2, UR8, RZ, 0x3c, !PT ;  /* 0x0000000802027c12 */ /* 0x000fc8000f8e3cff */
[----:B--2---:R-:W-:-:S04]  /*4150*/  SHF.L.U32 R3, R2, 0x1f, RZ ;  /* 0x0000001f02037819 */ /* 0x004fc800000006ff */
[----:B------:R-:W2:Y:S02]  /*4160*/  SYNCS.PHASECHK.TRANS64.TRYWAIT P0, [UR5], R3 ;  /* 0x00000003ff0075a7 */ /* 0x000ea40008001105 */
[----:B--2---:R-:W-:Y:S05]  /*4170*/  @!P0 BRA `(.L_x_79) ;  /* 0x0000006400308947 */ /* 0x004fea0003800000 */
.L_x_198:
[----:B------:R-:W-:-:S04]  /*4180*/  UIADD3 UR7, UPT, UPT, UR7, 0x1, URZ ;  /* 0x0000000107077890 */ /* 0x000fc8000fffe0ff */
[----:B------:R-:W-:-:S04]  /*4190*/  UISETP.NE.AND UP0, UPT, UR7, 0x4, UPT ;  /* 0x000000040700788c */ /* 0x000fc8000bf05270 */
[----:B------:R-:W-:Y:S02]  /*41a0*/  USEL UR5, URZ, 0x1, UP0 ;  /* 0x00000001ff057887 */ /* 0x000fe40008000000 */
[----:B------:R-:W-:-:S04]  /*41b0*/  USEL UR7, UR7, URZ, UP0 ;  /* 0x000000ff07077287 */ /* 0x000fc80008000000 */
[----:B------:R-:W-:Y:S01]  /*41c0*/  ULEA UR7, UR7, UR6, 0x3 ;  /* 0x0000000607077291 */ /* 0x000fe2000f8e18ff */
[----:B------:R-:W-:-:S04]  /*41d0*/  LOP3.LUT R2, R2, UR5, RZ, 0x3c, !PT ;  /* 0x0000000502027c12 */ /* 0x000fc8000f8e3cff */
[----:B------:R-:W-:-:S04]  /*41e0*/  SHF.L.U32 R2, R2, 0x1f, RZ ;  /* 0x0000001f02027819 */ /* 0x000fc800000006ff */
[----:B------:R-:W3:Y:S02]  /*41f0*/  SYNCS.PHASECHK.TRANS64.TRYWAIT P0, [UR7], R2 ;  /* 0x00000002ff0075a7 */ /* 0x000ee40008001107 */
[----:B---3--:R-:W-:Y:S05]  /*4200*/  @!P0 BRA `(.L_x_80) ;  /* 0x0000006400248947 */ /* 0x008fea0003800000 */
.L_x_200:
[----:B------:R-:W-:Y:S01]  /*4210*/  NOP ;  /* 0x0000000000007918 */ /* 0x000fe20000000000 */
[----:B--2---:R-:W2:Y:S01]  /*4220*/  LDS R0, [UR4+0x14] ;  /* 0x00001404ff007984 */ /* 0x004ea20008000800 */
[----:B------:R-:W-:Y:S01]  /*4230*/  ULOP3.LUT UR6, UR19, 0xffff, URZ, 0xc0, !UPT ;  /* 0x0000ffff13067892 */ /* 0x000fe2000f8ec0ff */
[----:B------:R-:W-:Y:S01]  /*4240*/  UMOV UR8, 0xffff ;  /* 0x0000ffff00087882 */ /* 0x000fe20000000000 */
[----:B------:R-:W-:Y:S02]  /*4250*/  UMOV UR5, 0x1 ;  /* 0x0000000100057882 */ /* 0x000fe40000000000 */
[----:B------:R-:W-:-:S04]  /*4260*/  USHF.R.U32.HI UR6, URZ, 0x5, UR6 ;  /* 0x00000005ff067899 */ /* 0x000fc80008011606 */
[----:B------:R-:W-:Y:S02]  /*4270*/  USHF.L.U32 UR8, UR8, UR6, URZ ;  /* 0x0000000608087299 */ /* 0x000fe400080006ff */
[----:B------:R-:W-:-:S04]  /*4280*/  USHF.L.U32 UR5, UR5, UR6, URZ ;  /* 0x0000000605057299 */ /* 0x000fc800080006ff */
[----:B--2---:R-:W-:-:S04]  /*4290*/  LOP3.LUT R0, R0, UR8, RZ, 0xc0, !PT ;  /* 0x0000000800007c12 */ /* 0x004fc8000f8ec0ff */
[----:B------:R-:W-:-:S13]  /*42a0*/  ISETP.NE.AND P0, PT, R0, UR8, PT ;  /* 0x0000000800007c0c */ /* 0x000fda000bf05270 */
[----:B------:R-:W-:Y:S05]  /*42b0*/  @P0 BRA `(.L_x_81) ;  /* 0x0000000000580947 */ /* 0x000fea0003800000 */
[----:B------:R-:W2:Y:S02]  /*42c0*/  LDS R0, [UR4+0x18] ;  /* 0x00001804ff007984 */ /* 0x000ea40008000800 */
[----:B--2---:R-:W-:-:S04]  /*42d0*/  LOP3.LUT R0, R0, UR5, RZ, 0xc0, !PT ;  /* 0x0000000500007c12 */ /* 0x004fc8000f8ec0ff */
[----:B------:R-:W-:-:S13]  /*42e0*/  ISETP.NE.AND P0, PT, R0, UR5, PT ;  /* 0x0000000500007c0c */ /* 0x000fda000bf05270 */
[----:B------:R-:W-:Y:S05]  /*42f0*/  @P0 BRA `(.L_x_82) ;  /* 0x00000000003c0947 */ /* 0x000fea0003800000 */
[----:B------:R-:W2:Y:S01]  /*4300*/  S2R R2, SR_LANEID ;  /* 0x0000000000027919 */ /* 0x000ea20000000000 */
[----:B------:R-:W-:Y:S01]  /*4310*/  ULOP3.LUT UR8, URZ, UR8, URZ, 0x33, !UPT ;  /* 0x00000008ff087292 */ /* 0x000fe2000f8e33ff */
[----:B------:R-:W-:Y:S02]  /*4320*/  VOTEU.ANY UR7, UPT, PT ;  /* 0x0000000000077886 */ /* 0x000fe400038e0100 */
[----:B------:R-:W-:-:S03]  /*4330*/  UFLO.U32 UR7, UR7 ;  /* 0x00000007000772bd */ /* 0x000fc600080e0000 */
[----:B------:R-:W-:-:S04]  /*4340*/  IMAD.U32 R0, RZ, RZ, UR8 ;  /* 0x00000008ff007e24 */ /* 0x000fc8000f8e00ff */
[----:B------:R3:W1:Y:S02]  /*4350*/  REDUX UR6, R0 ;  /* 0x00000000000673c4 */ /* 0x0006640000000000 */
[----:B------:R1:W-:Y:S01]  /*4360*/  UTCATOMSWS.AND URZ, UR8 ;  /* 0x0000000800ff79e3 */ /* 0x0003e20008000000 */
[----:B--2---:R-:W-:Y:S02]  /*4370*/  ISETP.EQ.U32.AND P0, PT, R2, UR7, PT ;  /* 0x0000000702007c0c */ /* 0x004fe4000bf02070 */
[----:B---3--:R-:W-:Y:S02]  /*4380*/  LOP3.LUT R0, RZ, UR5, RZ, 0x33, !PT ;  /* 0x00000005ff007c12 */ /* 0x008fe4000f8e33ff */
[----:B-1----:R-:W-:Y:S02]  /*4390*/  MOV R2, UR6 ;  /* 0x0000000600027c02 */ /* 0x002fe40008000f00 */
[----:B------:R-:W1:Y:S07]  /*43a0*/  REDUX UR5, R0 ;  /* 0x00000000000573c4 */ /* 0x000e6e0000000000 */
[----:B------:R2:W-:Y:S01]  /*43b0*/  @P0 ATOMS.AND RZ, [UR4+0x14], R2 ;  /* 0x00001402ffff098c */ /* 0x0005e2000a800004 */
[----:B-1----:R-:W-:-:S05]  /*43c0*/  IMAD.U32 R0, RZ, RZ, UR5 ;  /* 0x00000005ff007e24 */ /* 0x002fca000f8e00ff */
[----:B------:R2:W-:Y:S01]  /*43d0*/  @P0 ATOMS.AND RZ, [UR4+0x18], R0 ;  /* 0x00001800ffff098c */ /* 0x0005e2000a800004 */
[----:B------:R-:W-:Y:S05]  /*43e0*/  BRA `(.L_x_83) ;  /* 0x0000000000147947 */ /* 0x000fea0003800000 */
.L_x_82:
[----:B------:R-:W-:Y:S02]  /*43f0*/  MOV R2, 0x4410 ;  /* 0x0000441000027802 */ /* 0x000fe40000000f00 */
[----:B-1--45:R-:W-:Y:S05]  /*4400*/  CALL.REL.NOINC `($__internal_0_$__cuda_sm10x_tcgen05_guardrail_trap_col_being_dealloced_not_returned_by_alloc) ;  /* 0x0000006800087944 */ /* 0x032fea0003c00000 */
[----:B------:R-:W-:Y:S05]  /*4410*/  BRA `(.L_x_83) ;  /* 0x0000000000087947 */ /* 0x000fea0003800000 */
.L_x_81:
[----:B------:R-:W-:Y:S02]  /*4420*/  MOV R2, 0x4440 ;  /* 0x0000444000027802 */ /* 0x000fe40000000f00 */
[----:B-1--45:R-:W-:Y:S05]  /*4430*/  CALL.REL.NOINC `($__internal_2_$__cuda_sm10x_tcgen05_guardrail_trap_unallocated_columns_being_dealloced) ;  /* 0x0000006800147944 */ /* 0x032fea0003c00000 */
.L_x_83:
[----:B------:R-:W-:Y:S01]  /*4440*/  NOP ;  /* 0x0000000000007918 */ /* 0x000fe20000000000 */
[----:B------:R-:W-:Y:S05]  /*4450*/  EXIT ;  /* 0x000000000000794d */ /* 0x000fea0003800000 */
.L_x_65:
[----:B------:R-:W-:-:S09]  /*4460*/  UISETP.NE.OR UP2, UPT, UR8, 0x3, !UP2 ;  /* 0x000000030800788c */ /* 0x000fd2000d745670 */
[----:B------:R-:W-:Y:S05]  /*4470*/  BRA.U UP2, `(.L_x_84) ;  /* 0x0000001102087547 */ /* 0x000fea000b800000 */
[----:B------:R-:W1:Y:S01]  /*4480*/  LDC R0, c[0x0][0xb30] ;  /* 0x0002cc00ff007b82 */ /* 0x000e620000000800 */
[----:B------:R-:W2:Y:S01]  /*4490*/  LDCU.64 UR8, c[0x0][0x888] ;  /* 0x00011100ff0877ac */ /* 0x000ea20008000a00 */
[----:B------:R-:W-:Y:S02]  /*44a0*/  HFMA2 R27, -RZ, RZ, 0, 0 ;  /* 0x00000000ff1b7431 */ /* 0x000fe400000001ff */
[----:B------:R-:W-:Y:S01]  /*44b0*/  IMAD.MOV.U32 R29, RZ, RZ, 0x1 ;  /* 0x00000001ff1d7424 */ /* 0x000fe200078e00ff */
[----:B------:R-:W-:Y:S01]  /*44c0*/  MOV R25, 0x1000 ;  /* 0x0000100000197802 */ /* 0x000fe20000000f00 */
[----:B------:R-:W4:Y:S01]  /*44d0*/  LDCU.64 UR4, c[0x0][0x890] ;  /* 0x00011200ff0477ac */ /* 0x000f220008000a00 */
[----:B------:R-:W-:Y:S01]  /*44e0*/  IMAD.MOV.U32 R28, RZ, RZ, RZ ;  /* 0x000000ffff1c7224 */ /* 0x000fe200078e00ff */
[----:B------:R-:W3:Y:S01]  /*44f0*/  LDC R24, c[0x0][0x370] ;  /* 0x0000dc00ff187b82 */ /* 0x000ee20000000800 */
[----:B------:R-:W-:Y:S01]  /*4500*/  UMOV UR7, 0x400 ;  /* 0x0000040000077882 */ /* 0x000fe20000000000 */
[----:B------:R-:W-:-:S02]  /*4510*/  UPLOP3.LUT UP1, UPT, UPT, UPT, UPT, 0x40, 0x4 ;  /* 0x000000000004789c */ /* 0x000fc40003f2e870 */
[----:B------:R-:W-:-:S04]  /*4520*/  ULEA UR7, UR37, UR7, 0x18 ;  /* 0x0000000725077291 */ /* 0x000fc8000f8ec0ff */
[----:B------:R-:W3:Y:S01]  /*4530*/  LDC R3, c[0x0][0xb0c] ;  /* 0x0002c300ff037b82 */ /* 0x000ee20000000800 */
[----:B------:R-:W-:Y:S02]  /*4540*/  UIADD3 UR13, UPT, UPT, UR7, 0x158, URZ ;  /* 0x00000158070d7890 */ /* 0x000fe4000fffe0ff */
[----:B--2---:R-:W-:Y:S02]  /*4550*/  UISETP.NE.U32.AND UP2, UPT, UR8, URZ, UPT ;  /* 0x000000ff0800728c */ /* 0x004fe4000bf45070 */
[----:B------:R-:W-:Y:S02]  /*4560*/  UIADD3 UR33, UPT, UPT, UR7, 0x140, URZ ;  /* 0x0000014007217890 */ /* 0x000fe4000fffe0ff */
[----:B----4-:R-:W-:Y:S01]  /*4570*/  UISETP.NE.U32.AND UP3, UPT, UR4, URZ, UPT ;  /* 0x000000ff0400728c */ /* 0x010fe2000bf65070 */
[----:B------:R-:W2:Y:S01]  /*4580*/  LDC R18, c[0x0][0xb20] ;  /* 0x0002c800ff127b82 */ /* 0x000ea20000000800 */
[----:B-1----:R-:W-:Y:S01]  /*4590*/  ISETP.NE.AND P1, PT, R0, 0x1, PT ;  /* 0x000000010000780c */ /* 0x002fe20003f25270 */
[----:B------:R-:W-:-:S02]  /*45a0*/  UISETP.NE.AND.EX UP2, UPT, UR9, URZ, UPT, UP2 ;  /* 0x000000ff0900728c */ /* 0x000fc4000bf45320 */
[----:B------:R-:W-:Y:S02]  /*45b0*/  UIADD3 UR25, UPT, UPT, UR7, 0x148, URZ ;  /* 0x0000014807197890 */ /* 0x000fe4000fffe0ff */
[----:B------:R-:W-:Y:S02]  /*45c0*/  UIADD3 UR17, UPT, UPT, UR7, 0x150, URZ ;  /* 0x0000015007117890 */ /* 0x000fe4000fffe0ff */
[----:B------:R-:W1:Y:S01]  /*45d0*/  LDC.64 R30, c[0x0][0x348] ;  /* 0x0000d200ff1e7b82 */ /* 0x000e620000000a00 */
[----:B------:R-:W-:Y:S02]  /*45e0*/  UPRMT UR13, UR37, 0x654, UR13 ;  /* 0x00000654250d7896 */ /* 0x000fe4000800000d */
[----:B------:R-:W-:-:S05]  /*45f0*/  UISETP.NE.AND.EX UP3, UPT, UR5, URZ, UPT, UP3 ;  /* 0x000000ff0500728c */ /* 0x000fca000bf65330 */
[----:B------:R-:W4:Y:S08]  /*4600*/  LDC.64 R16, c[0x0][0xb10] ;  /* 0x0002c400ff107b82 */ /* 0x000f300000000a00 */
[----:B------:R-:W1:Y:S08]  /*4610*/  LDC.64 R6, c[0x0][0xb18] ;  /* 0x0002c600ff067b82 */ /* 0x000e700000000a00 */
[----:B------:R-:W1:Y:S08]  /*4620*/  LDC.64 R4, c[0x0][0xb28] ;  /* 0x0002ca00ff047b82 */ /* 0x000e700000000a00 */
[----:B--23--:R-:W1:Y:S02]  /*4630*/  LDC R19, c[0x0][0x374] ;  /* 0x0000dd00ff137b82 */ /* 0x00ce640000000800 */
.L_x_95:
[C---:B------:R-:W-:Y:S02]  /*4640*/  LEA R0, R28.reuse, UR7, 0x3 ;  /* 0x000000071c007c11 */ /* 0x040fe4000f8e18ff */
[----:B------:R-:W-:Y:S02]  /*4650*/  SHF.L.U32 R2, R27, 0x1f, RZ ;  /* 0x0000001f1b027819 */ /* 0x000fe400000006ff */
[----:B------:R-:W-:Y:S02]  /*4660*/  LEA R20, R28, UR7, 0x4 ;  /* 0x000000071c147c11 */ /* 0x000fe4000f8e20ff */
[----:B--2---:R-:W2:Y:S02]  /*4670*/  SYNCS.PHASECHK.TRANS64.TRYWAIT P0, [R0+URZ+0x190], R2 ;  /* 0x00019002000075a7 */ /* 0x004ea400080011ff */
[----:B--2---:R-:W-:Y:S05]  /*4680*/  @!P0 BRA `(.L_x_85) ;  /* 0x00000060001c8947 */ /* 0x004fea0003800000 */
.L_x_201:
[----:B------:R-:W-:Y:S01]  /*4690*/  ISETP.GE.AND P0, PT, R40, 0x1, PT ;  /* 0x000000012800780c */ /* 0x000fe20003f06270 */
[----:B------:R-:W3:Y:S01]  /*46a0*/  LDS.128 R20, [R20+0x220] ;  /* 0x0002200014147984 */ /* 0x000ee20000000c00 */
[----:B--2---:R-:W-:Y:S01]  /*46b0*/  VIADD R0, R0, 0x1a0 ;  /* 0x000001a000007836 */ /* 0x004fe20000000000 */
[----:B------:R-:W-:Y:S01]  /*46c0*/  @!PT LDS RZ, [RZ] ;  /* 0x00000000fffff984 */ /* 0x000fe20000000800 */
[----:B------:R-:W-:Y:S01]  /*46d0*/  @!PT LDS RZ, [RZ] ;  /* 0x00000000fffff984 */ /* 0x000fe20000000800 */
[----:B------:R-:W-:Y:S01]  /*46e0*/  @!PT LDS RZ, [RZ] ;  /* 0x00000000fffff984 */ /* 0x000fe20000000800 */
[----:B------:R-:W-:Y:S01]  /*46f0*/  @!PT LDS RZ, [RZ] ;  /* 0x00000000fffff984 */ /* 0x000fe20000000800 */
[----:B------:R2:W-:Y:S06]  /*4700*/  MEMBAR.ALL.CTA ;  /* 0x0000000000007992 */ /* 0x0005ec0000008000 */
[----:B--2---:R-:W2:Y:S01]  /*4710*/  FENCE.VIEW.ASYNC.S ;  /* 0x00000000000073c6 */ /* 0x004ea20000000000 */
[----:B------:R-:W-:Y:S04]  /*4720*/  PRMT R0, RZ, 0x654, R0 ;  /* 0x00000654ff007816 */ /* 0x000fe80000000000 */
[----:B--2---:R2:W-:Y:S01]  /*4730*/  SYNCS.ARRIVE.TRANS64.RED.A1T0 RZ, [R0+URZ], RZ ;  /* 0x000000ff00ff79a7 */ /* 0x0045e200081004ff */
[----:B---3--:R-:W-:Y:S11]  /*4740*/  LOP3.LUT P3, RZ, R22, 0x1, RZ, 0xc0, !PT ;  /* 0x0000000116ff7812 */ /* 0x008ff6000786c0ff */
[----:B------:R-:W-:Y:S02]  /*4750*/  @!UPT UIADD3 URZ, UPT, UPT, URZ, URZ, URZ ;  /* 0x000000fffffff290 */ /* 0x000fe4000fffe0ff */
[----:B------:R-:W-:Y:S02]  /*4760*/  @P3 MOV R11, R20 ;  /* 0x00000014000b3202 */ /* 0x000fe40000000f00 */
[----:B------:R-:W-:Y:S01]  /*4770*/  @P3 LOP3.LUT R10, R21, 0xffff, RZ, 0xc0, !PT ;  /* 0x0000ffff150a3812 */ /* 0x000fe200078ec0ff */
[----:B--2---:R-:W-:Y:S06]  /*4780*/  @!P0 BRA `(.L_x_86) ;  /* 0x0000000000a48947 */ /* 0x004fec0003800000 */
[-C--:B-1----:R-:W-:Y:S01]  /*4790*/  IMAD.HI.U32 R0, R19, R7.reuse, RZ ;  /* 0x0000000713007227 */ /* 0x082fe200078e00ff */
[----:B------:R-:W-:Y:S02]  /*47a0*/  ISETP.NE.AND P0, PT, R6, 0x1, PT ;  /* 0x000000010600780c */ /* 0x000fe40003f05270 */
[----:B------:R-:W-:Y:S01]  /*47b0*/  ISETP.NE.AND P2, PT, R40, 0x1, PT ;  /* 0x000000012800780c */ /* 0x000fe20003f45270 */
[----:B----4-:R-:W-:Y:S01]  /*47c0*/  IMAD.HI.U32 R9, R24, R16, RZ ;  /* 0x0000001018097227 */ /* 0x010fe200078e00ff */
[----:B------:R-:W-:Y:S02]  /*47d0*/  SHF.R.U32.HI R0, RZ, R18, R0 ;  /* 0x00000012ff007219 */ /* 0x000fe40000011600 */
[----:B------:R-:W-:Y:S01]  /*47e0*/  ISETP.NE.AND P4, PT, R3, 0x1, PT ;  /* 0x000000010300780c */ /* 0x000fe20003f85270 */
[----:B------:R-:W-:Y:S01]  /*47f0*/  IMAD.HI.U32 R13, R10, R7, RZ ;  /* 0x000000070a0d7227 */ /* 0x000fe200078e00ff */
[----:B------:R-:W-:Y:S02]  /*4800*/  SHF.R.U32.HI R9, RZ, R17, R9 ;  /* 0x00000011ff097219 */ /* 0x000fe40000011609 */
[----:B------:R-:W-:Y:S01]  /*4810*/  SEL R0, R19, R0, !P0 ;  /* 0x0000000013007207 */ /* 0x000fe20004000000 */
[----:B------:R-:W-:Y:S01]  /*4820*/  IMAD.HI.U32 R12, R11, R16, RZ ;  /* 0x000000100b0c7227 */ /* 0x000fe200078e00ff */
[----:B------:R-:W-:Y:S03]  /*4830*/  SEL R9, R24, R9, !P4 ;  /* 0x0000000918097207 */ /* 0x000fe60006000000 */
[-C--:B------:R-:W-:Y:S01]  /*4840*/  IMAD.HI.U32 R8, R0, R4.reuse, RZ ;  /* 0x0000000400087227 */ /* 0x080fe200078e00ff */
[----:B------:R-:W-:Y:S03]  /*4850*/  SHF.R.U32.HI R12, RZ, R17, R12 ;  /* 0x00000011ff0c7219 */ /* 0x000fe6000001160c */
[----:B------:R-:W-:Y:S01]  /*4860*/  IMAD.HI.U32 R2, R9, R4, RZ ;  /* 0x0000000409027227 */ /* 0x000fe200078e00ff */
[-C--:B------:R-:W-:Y:S02]  /*4870*/  @P2 SHF.R.U32.HI R0, RZ, R5.reuse, R8 ;  /* 0x00000005ff002219 */ /* 0x080fe40000011608 */
[----:B------:R-:W-:Y:S02]  /*4880*/  SHF.R.U32.HI R8, RZ, R18, R13 ;  /* 0x00000012ff087219 */ /* 0x000fe4000001160d */
[----:B------:R-:W-:Y:S01]  /*4890*/  @P2 SHF.R.U32.HI R9, RZ, R5, R2 ;  /* 0x00000005ff092219 */ /* 0x000fe20000011602 */
[----:B------:R-:W-:Y:S01]  /*48a0*/  IMAD R0, R40, R0, RZ ;  /* 0x0000000028007224 */ /* 0x000fe200078e02ff */
[----:B------:R-:W-:Y:S02]  /*48b0*/  SEL R8, R10, R8, !P0 ;  /* 0x000000080a087207 */ /* 0x000fe40004000000 */
[----:B------:R-:W-:Y:S01]  /*48c0*/  SEL R2, R11, R12, !P4 ;  /* 0x0000000c0b027207 */ /* 0x000fe20006000000 */
[----:B------:R-:W-:Y:S01]  /*48d0*/  IMAD R12, R40, R9, RZ ;  /* 0x00000009280c7224 */ /* 0x000fe200078e02ff */
[C---:B------:R-:W-:Y:S01]  /*48e0*/  ISETP.GE.AND P0, PT, R8.reuse, R0, PT ;  /* 0x000000000800720c */ /* 0x040fe20003f06270 */
[----:B------:R-:W-:Y:S03]  /*48f0*/  IMAD.HI.U32 R0, R8, R4, RZ ;  /* 0x0000000408007227 */ /* 0x000fe600078e00ff */
[----:B------:R-:W-:Y:S02]  /*4900*/  ISETP.GE.OR P0, PT, R2, R12, P0 ;  /* 0x0000000c0200720c */ /* 0x000fe40000706670 */
[-C--:B------:R-:W-:Y:S04]  /*4910*/  SHF.R.U32.HI R0, RZ, R5.reuse, R0 ;  /* 0x00000005ff007219 */ /* 0x080fe80000011600 */
[----:B------:R-:W-:Y:S05]  /*4920*/  SEL R13, R8, R0, !P2 ;  /* 0x00000000080d7207 */ /* 0x000fea0005000000 */
[----:B------:R-:W-:Y:S02]  /*4930*/  IMAD.MOV R12, RZ, RZ, -R13 ;  /* 0x000000ffff0c7224 */ /* 0x000fe400078e0a0d */
[----:B------:R-:W-:Y:S04]  /*4940*/  @!P0 IMAD.HI.U32 R0, R2, R4, RZ ;  /* 0x0000000402008227 */ /* 0x000fe800078e00ff */
[----:B------:R-:W-:Y:S01]  /*4950*/  IMAD R12, R40, R12, R8 ;  /* 0x0000000c280c7224 */ /* 0x000fe200078e0208 */
[----:B------:R-:W-:Y:S04]  /*4960*/  @!P0 SHF.R.U32.HI R0, RZ, R5, R0 ;  /* 0x00000005ff008219 */ /* 0x000fe80000011600 */
[----:B------:R-:W-:Y:S04]  /*4970*/  @!P0 SEL R0, R2, R0, !P2 ;  /* 0x0000000002008207 */ /* 0x000fe80005000000 */
[----:B------:R-:W-:Y:S01]  /*4980*/  @!P0 IADD3 R13, PT, PT, R13, -R0, RZ ;  /* 0x800000000d0d8210 */ /* 0x000fe20007ffe0ff */
[----:B------:R-:W-:Y:S01]  /*4990*/  @!P0 IMAD R0, R9, R12, R0 ;  /* 0x0000000c09008224 */ /* 0x000fe200078e0200 */
[----:B------:R-:W-:Y:S01]  /*49a0*/  IADD3 R9, PT, PT, -R8, RZ, RZ ;  /* 0x000000ff08097210 */ /* 0x000fe20007ffe1ff */
[--C-:B------:R-:W-:Y:S02]  /*49b0*/  IMAD.MOV R12, RZ, RZ, -R2.reuse ;  /* 0x000000ffff0c7224 */ /* 0x100fe400078e0a02 */
[----:B------:R-:W-:Y:S02]  /*49c0*/  @!P0 IMAD R8, R13, R40, R2 ;  /* 0x000000280d088224 */ /* 0x000fe400078e0202 */
[----:B------:R-:W-:Y:S02]  /*49d0*/  @!P0 IMAD.MOV.U32 R2, RZ, RZ, R0 ;  /* 0x000000ffff028224 */ /* 0x000fe400078e0000 */
[----:B------:R-:W-:Y:S02]  /*49e0*/  IMAD R11, R3, R12, R11 ;  /* 0x0000000c030b7224 */ /* 0x000fe400078e020b */
[----:B------:R-:W-:Y:S02]  /*49f0*/  IMAD R10, R6, R9, R10 ;  /* 0x00000009060a7224 */ /* 0x000fe400078e020a */
[----:B------:R-:W-:Y:S02]  /*4a00*/  IMAD R11, R2, R3, R11 ;  /* 0x00000003020b7224 */ /* 0x000fe400078e020b */
[----:B------:R-:W-:Y:S02]  /*4a10*/  IMAD R10, R8, R6, R10 ;  /* 0x00000006080a7224 */ /* 0x000fe400078e020a */
.L_x_86:
[----:B------:R-:W-:Y:S05]  /*4a20*/  BRA.U UP1, `(.L_x_87) ;  /* 0x0000000101107547 */ /* 0x000fea000b800000 */
[----:B------:R-:W-:Y:S04]  /*4a30*/  MOV R2, UR6 ;  /* 0x0000000600027c02 */ /* 0x000fe80008000f00 */
[----:B------:R-:W-:Y:S04]  /*4a40*/  SHF.L.U32 R2, R2, 0x1f, RZ ;  /* 0x0000001f02027819 */ /* 0x000fe800000006ff */
[----:B------:R-:W2:Y:S02]  /*4a50*/  SYNCS.PHASECHK.TRANS64.TRYWAIT P0, [UR7+0x188], R2 ;  /* 0x00018802ff0075a7 */ /* 0x000ea40008001107 */
[----:B--2---:R-:W-:Y:S05]  /*4a60*/  @!P0 BRA `(.L_x_88) ;  /* 0x0000005c00388947 */ /* 0x004fea0003800000 */
.L_x_87:
[----:B------:R-:W-:Y:S02]  /*4a70*/  R2UR UR35, R15 ;  /* 0x000000000f2372ca */ /* 0x000fe400000e0000 */
[----:B------:R-:W-:Y:S02]  /*4a80*/  R2UR UR34, R14 ;  /* 0x000000000e2272ca */ /* 0x000fe400000e0000 */
[----:B------:R-:W-:Y:S02]  /*4a90*/  ISETP.NE.U32.AND P2, PT, RZ, UR4, PT ;  /* 0x00000004ff007c0c */ /* 0x000fe4000bf45070 */
[----:B------:R-:W-:Y:S02]  /*4aa0*/  SHF.L.U32 R14, R29, 0x1f, RZ ;  /* 0x0000001f1d0e7819 */ /* 0x000fe400000006ff */
[----:B------:R-:W-:Y:S05]  /*4ab0*/  ISETP.NE.AND.EX P2, PT, RZ, UR5, PT, P2 ;  /* 0x00000005ff007c0c */ /* 0x000fea000bf45320 */
[----:B------:R-:W-:Y:S02]  /*4ac0*/  USHF.L.U32 UR35, UR35, 0x6, URZ ;  /* 0x0000000623237899 */ /* 0x000fe400080006ff */
[----:B------:R-:W-:Y:S01]  /*4ad0*/  USHF.L.U32 UR34, UR34, 0x8, URZ ;  /* 0x0000000822227899 */ /* 0x000fe200080006ff */
[----:B------:R-:W-:Y:S11]  /*4ae0*/  BRA.U !UP3, `(.L_x_89) ;  /* 0x000000010b347547 */ /* 0x000ff6000b800000 */
[----:B------:R-:W-:Y:S01]  /*4af0*/  UPLOP3.LUT UP0, UPT, UPT, UPT, UP2, 0x80, 0x8 ;  /* 0x000000000008789c */ /* 0x000fe20003f0f020 */
[----:B--2---:R-:W-:Y:S02]  /*4b00*/  HFMA2 R0, -RZ, RZ, 0, 5.9604644775390625e-08 ;  /* 0x00000001ff007431 */ /* 0x004fe400000001ff */
[----:B------:R-:W-:Y:S03]  /*4b10*/  IMAD.MOV.U32 R96, RZ, RZ, 0x1 ;  /* 0x00000001ff607424 */ /* 0x000fe600078e00ff */
[----:B------:R-:W-:Y:S05]  /*4b20*/  PLOP3.LUT P0, PT, PT, PT, UP0, 0x80, 0x8 ;  /* 0x000000000008781c */ /* 0x000fea0003f0f008 */
[----:B------:R-:W2:Y:S01]  /*4b30*/  @UP0 LDCU.64 UR10, c[0x0][0x888] ;  /* 0x00011100ff0a07ac */ /* 0x000ea20008000a00 */
[----:B------:R-:W-:Y:S07]  /*4b40*/  @UP0 UIMAD UR8, UR36, UR4, URZ ;  /* 0x00000004240802a4 */ /* 0x000fee000f8e02ff */
[----:B------:R-:W-:Y:S01]  /*4b50*/  @!P0 PRMT R96, R0, 0x7610, R96 ;  /* 0x0000761000608816 */ /* 0x000fe20000000060 */
[----:B--2---:R-:W-:Y:S03]  /*4b60*/  @UP0 UIMAD.WIDE UR10, UR8, 0x4, UR10 ;  /* 0x00000004080a08a5 */ /* 0x004fe6000f8e020a */
[----:B------:R-:W2:Y:S03]  /*4b70*/  @!UP0 LDCU UR8, c[0x0][0x880] ;  /* 0x00011000ff0887ac */ /* 0x000ea60008000800 */
[----:B------:R-:W-:Y:S01]  /*4b80*/  IMAD.U32 R8, RZ, RZ, UR10 ;  /* 0x0000000aff087e24 */ /* 0x000fe2000f8e00ff */
[----:B------:R-:W-:Y:S05]  /*4b90*/  MOV R9, UR11 ;  /* 0x0000000b00097c02 */ /* 0x000fea0008000f00 */
[----:B-----5:R3:W5:Y:S02]  /*4ba0*/  @P0 LDG.E R49, desc[UR46][R8.64] ;  /* 0x0000002e08310981 */ /* 0x020764000c1e1900 */
[----:B--23--:R-:W-:Y:S07]  /*4bb0*/  @!P0 IMAD.U32 R49, RZ, RZ, UR8 ;  /* 0x00000008ff318e24 */ /* 0x00cfee000f8e00ff */
.L_x_89:
[----:B-----5:R-:W-:Y:S01]  /*4bc0*/  @!P2 FSETP.EQ.AND P0, PT, R49, RZ, PT ;  /* 0x000000ff3100a20b */ /* 0x020fe20003f02000 */
[----:B------:R-:W-:Y:S01]  /*4bd0*/  @!UPT UIADD3 URZ, UPT, UPT, URZ, URZ, URZ ;  /* 0x000000fffffff290 */ /* 0x000fe2000fffe0ff */
[----:B------:R-:W-:Y:S11]  /*4be0*/  @!P2 BRA `(.L_x_90) ;  /* 0x000000000014a947 */ /* 0x000ff60003800000 */
[----:B------:R-:W-:Y:S02]  /*4bf0*/  LOP3.LUT P2, RZ, R96, 0xff, RZ, 0xc0, !PT ;  /* 0x000000ff60ff7812 */ /* 0x000fe4000784c0ff */
[----:B------:R-:W-:Y:S04]  /*4c00*/  PLOP3.LUT P0, PT, PT, PT, UP0, 0x80, 0x8 ;  /* 0x000000000008781c */ /* 0x000fe80003f0f008 */
[----:B------:R-:W-:Y:S07]  /*4c10*/  PLOP3.LUT P0, PT, P0, PT, PT, 0x8, 0x80 ;  /* 0x000000000080781c */ /* 0x000fee000070e170 */
[----:B------:R-:W-:Y:S11]  /*4c20*/  @P2 FSETP.EQ.AND P0, PT, R49, RZ, PT ;  /* 0x000000ff3100220b */ /* 0x000ff60003f02000 */
[----:B------:R-:W-:Y:S02]  /*4c30*/  @!UPT UIADD3 URZ, UPT, UPT, URZ, URZ, URZ ;  /* 0x000000fffffff290 */ /* 0x000fe4000fffe0ff */
.L_x_90:
[----:B------:R-:W3:Y:S01]  /*4c40*/  SYNCS.PHASECHK.TRANS64.TRYWAIT P2, [UR7+0x160], R14 ;  /* 0x0001600eff0075a7 */ /* 0x000ee20008041107 */
[----:B------:R-:W-:Y:S04]  /*4c50*/  ELECT P4, URZ, PT ;  /* 0x0000000000ff782f */ /* 0x000fe80003880000 */
[----:B------:R-:W-:Y:S11]  /*4c60*/  PLOP3.LUT P4, PT, P0, P4, PT, 0xf2, 0x2f ;  /* 0x00000000002f781c */ /* 0x000ff60000789e72 */
[----:B------:R-:W-:Y:S02]  /*4c70*/  @!UPT UIADD3 URZ, UPT, UPT, URZ, URZ, URZ ;  /* 0x000000fffffff290 */ /* 0x000fe4000fffe0ff */
[----:B-1----:R-:W-:Y:S05]  /*4c80*/  @!P4 IADD3 R8, P0, PT, R30, 0x580, RZ ;  /* 0x000005801e08c810 */ /* 0x002fea0007f1e0ff */
[----:B--2---:R-:W-:Y:S01]  /*4c90*/  @!P4 IMAD.X R2, RZ, RZ, R31, P0 ;  /* 0x000000ffff02c224 */ /* 0x004fe200000e061f */
[----:B---3--:R-:W-:Y:S07]  /*4ca0*/  @!P2 BRA `(.L_x_91) ;  /* 0x0000005800c0a947 */ /* 0x008fee0003800000 */
.L_x_204:
[----:B------:R-:W-:Y:S01]  /*4cb0*/  @!P4 R2UR UR8, R2 ;  /* 0x000000000208c2ca */ /* 0x000fe200000e0000 */
[----:B------:R-:W-:Y:S01]  /*4cc0*/  VOTEU.ALL UP1, P4 ;  /* 0x0000000000ff7886 */ /* 0x000fe20002020000 */
[----:B------:R-:W-:Y:S01]  /*4cd0*/  @!P4 R2UR UR9, R8 ;  /* 0x000000000809c2ca */ /* 0x000fe200000e0000 */
[----:B-1----:R-:W-:Y:S01]  /*4ce0*/  @!P4 IMAD.MOV.U32 R0, RZ, RZ, 0x1000 ;  /* 0x00001000ff00c424 */ /* 0x002fe200078e00ff */
[----:B------:R-:W-:Y:S01]  /*4cf0*/  UMOV UR10, 0x0 ;  /* 0x00000000000a7882 */ /* 0x000fe20000000000 */
[----:B------:R-:W-:Y:S01]  /*4d00*/  UMOV UR11, 0x10000000 ;  /* 0x10000000000b7882 */ /* 0x000fe20000000000 */
[----:B------:R-:W-:Y:S01]  /*4d10*/  @!UP1 UIADD3 UR32, UPT, UPT, UR7, 0x400, URZ ;  /* 0x0000040007209890 */ /* 0x000fe2000fffe0ff */
[----:B------:R-:W-:Y:S06]  /*4d20*/  VOTEU.ALL UP1, P4 ;  /* 0x0000000000ff7886 */ /* 0x000fec0002020000 */
[----:B------:R-:W-:Y:S01]  /*4d30*/  IMAD.U32 R9, RZ, RZ, UR8 ;  /* 0x00000008ff097e24 */ /* 0x000fe2000f8e00ff */
[----:B------:R-:W-:Y:S01]  /*4d40*/  UPRMT UR8, UR37, 0x654, UR33 ;  /* 0x0000065425087896 */ /* 0x000fe20008000021 */
[----:B------:R-:W-:Y:S03]  /*4d50*/  IMAD.U32 R8, RZ, RZ, UR9 ;  /* 0x00000009ff087e24 */ /* 0x000fe6000f8e00ff */
[----:B------:R-:W-:Y:S02]  /*4d60*/  @!P4 R2UR UR15, R9 ;  /* 0x00000000090fc2ca */ /* 0x000fe400000e0000 */
[----:B------:R-:W-:Y:S02]  /*4d70*/  @!P4 R2UR UR14, R8 ;  /* 0x00000000080ec2ca */ /* 0x000fe400000e0000 */
[----:B------:R-:W-:Y:S05]  /*4d80*/  @!P4 IADD3 R8, P0, PT, R30, 0x580, RZ ;  /* 0x000005801e08c810 */ /* 0x000fea0007f1e0ff */
[----:B------:R-:W-:Y:S06]  /*4d90*/  @!P4 IMAD.X R2, RZ, RZ, R31, P0 ;  /* 0x000000ffff02c224 */ /* 0x000fec00000e061f */
[----:B------:R1:W-:Y:S01]  /*4da0*/  @!UP1 UTMALDG.3D [UR32], [UR14], desc[UR10] ;  /* 0x00000a200e0095b4 */ /* 0x0003e20008011000 */
[----:B------:R1:W-:Y:S01]  /*4db0*/  @!P4 SYNCS.ARRIVE.TRANS64.RED.A0TR RZ, [UR7+0x140], R0 ;  /* 0x00014000ffffc9a7 */ /* 0x0003e20008300407 */
[----:B------:R-:W-:Y:S01]  /*4dc0*/  SYNCS.ARRIVE.TRANS64.RED.A1T0 RZ, [UR8], RZ ;  /* 0x000000ffffff79a7 */ /* 0x000fe20008100408 */
[----:B------:R-:W2:Y:S02]  /*4dd0*/  SYNCS.PHASECHK.TRANS64.TRYWAIT P2, [UR7+0x168], R14 ;  /* 0x0001680eff0075a7 */ /* 0x000ea40008041107 */
[----:B-12---:R-:W-:Y:S05]  /*4de0*/  @!P2 BRA `(.L_x_92) ;  /* 0x000000580088a947 */ /* 0x006fea0003800000 */
.L_x_206:
[----:B------:R-:W-:Y:S01]  /*4df0*/  @!P4 R2UR UR8, R2 ;  /* 0x000000000208c2ca */ /* 0x000fe200000e0000 */
[----:B------:R-:W-:Y:S01]  /*4e00*/  VOTEU.ALL UP1, P4 ;  /* 0x0000000000ff7886 */ /* 0x000fe20002020000 */
[----:B------:R-:W-:Y:S01]  /*4e10*/  @!P4 R2UR UR9, R8 ;  /* 0x000000000809c2ca */ /* 0x000fe200000e0000 */
[----:B-1----:R-:W-:Y:S01]  /*4e20*/  @!P4 IMAD.MOV.U32 R0, RZ, RZ, 0x1000 ;  /* 0x00001000ff00c424 */ /* 0x002fe200078e00ff */
[----:B------:R-:W-:Y:S01]  /*4e30*/  UMOV UR10, 0x0 ;  /* 0x00000000000a7882 */ /* 0x000fe20000000000 */
[----:B------:R-:W-:Y:S01]  /*4e40*/  UMOV UR11, 0x10000000 ;  /* 0x10000000000b7882 */ /* 0x000fe20000000000 */
[----:B------:R-:W-:Y:S02]  /*4e50*/  @!UP1 UIADD3 UR26, UPT, UPT, UR34, 0x40, URZ ;  /* 0x00000040221a9890 */ /* 0x000fe4000fffe0ff */
[----:B------:R-:W-:Y:S01]  /*4e60*/  @!UP1 UIADD3 UR24, UPT, UPT, UR7, 0x1400, URZ ;  /* 0x0000140007189890 */ /* 0x000fe2000fffe0ff */
[----:B------:R-:W-:Y:S01]  /*4e70*/  VOTEU.ALL UP1, P4 ;  /* 0x0000000000ff7886 */ /* 0x000fe20002020000 */
[----:B------:R-:W-:Y:S01]  /*4e80*/  UMOV UR27, UR35 ;  /* 0x00000023001b7c82 */ /* 0x000fe20008000000 */
[----:B------:R-:W-:Y:S02]  /*4e90*/  UMOV UR28, UR36 ;  /* 0x00000024001c7c82 */ /* 0x000fe40008000000 */
        /* <DEDUP_REMOVED lines=12> */
.L_x_208:
[----:B------:R-:W2:Y:S01]  /*4f60*/  LDC.64 R12, c[0x0][0xb18] ;  /* 0x0002c600ff0c7b82 */ /* 0x000ea20000000a00 */
[----:B------:R-:W-:Y:S01]  /*4f70*/  @!P4 R2UR UR8, R2 ;  /* 0x000000000208c2ca */ /* 0x000fe200000e0000 */
[----:B------:R-:W-:Y:S01]  /*4f80*/  VOTEU.ALL UP1, P4 ;  /* 0x0000000000ff7886 */ /* 0x000fe20002020000 */
[----:B------:R-:W-:Y:S01]  /*4f90*/  @!P4 R2UR UR9, R8 ;  /* 0x000000000809c2ca */ /* 0x000fe200000e0000 */
[----:B-1----:R-:W-:Y:S01]  /*4fa0*/  @!P4 IMAD.MOV.U32 R0, RZ, RZ, 0x1000 ;  /* 0x00001000ff00c424 */ /* 0x002fe200078e00ff */
[----:B------:R-:W-:Y:S03]  /*4fb0*/  UMOV UR10, 0x0 ;  /* 0x00000000000a7882 */ /* 0x000fe60000000000 */
[----:B------:R-:W1:Y:S01]  /*4fc0*/  @!P1 LDC R2, c[0x0][0xb0c] ;  /* 0x0002c300ff029b82 */ /* 0x000e620000000800 */
[----:B------:R-:W-:Y:S01]  /*4fd0*/  @!UP1 UIADD3 UR18, UPT, UPT, UR34, 0x80, URZ ;  /* 0x0000008022129890 */ /* 0x000fe2000fffe0ff */
[----:B------:R-:W-:Y:S01]  /*4fe0*/  @P3 SHF.R.U32.HI R26, RZ, 0x10, R21 ;  /* 0x00000010ff1a3819 */ /* 0x000fe20000011615 */
[----:B------:R-:W-:Y:S01]  /*4ff0*/  @!UP1 UIADD3 UR16, UPT, UPT, UR7, 0x2400, URZ ;  /* 0x0000240007109890 */ /* 0x000fe2000fffe0ff */
[----:B------:R-:W-:Y:S01]  /*5000*/  VIADD R28, R28, 0x1 ;  /* 0x000000011c1c7836 */ /* 0x000fe20000000000 */
[----:B------:R-:W-:Y:S01]  /*5010*/  VOTEU.ALL UP1, P4 ;  /* 0x0000000000ff7886 */ /* 0x000fe20002020000 */
[----:B------:R-:W-:Y:S01]  /*5020*/  UMOV UR11, 0x10000000 ;  /* 0x10000000000b7882 */ /* 0x000fe20000000000 */
[----:B------:R-:W-:Y:S01]  /*5030*/  UMOV UR19, UR35 ;  /* 0x0000002300137c82 */ /* 0x000fe20008000000 */
[----:B------:R-:W-:Y:S01]  /*5040*/  IMAD.U32 R9, RZ, RZ, UR8 ;  /* 0x00000008ff097e24 */ /* 0x000fe2000f8e00ff */
[----:B------:R-:W-:Y:S01]  /*5050*/  UMOV UR20, UR36 ;  /* 0x0000002400147c82 */ /* 0x000fe20008000000 */
[----:B------:R-:W-:Y:S01]  /*5060*/  IMAD.U32 R8, RZ, RZ, UR9 ;  /* 0x00000009ff087e24 */ /* 0x000fe2000f8e00ff */
[----:B------:R-:W-:Y:S02]  /*5070*/  UPRMT UR8, UR37, 0x654, UR17 ;  /* 0x0000065425087896 */ /* 0x000fe40008000011 */
[----:B------:R-:W-:Y:S02]  /*5080*/  @!P4 R2UR UR15, R9 ;  /* 0x00000000090fc2ca */ /* 0x000fe400000e0000 */
[----:B------:R-:W-:Y:S02]  /*5090*/  @!P4 R2UR UR14, R8 ;  /* 0x00000000080ec2ca */ /* 0x000fe400000e0000 */
[----:B------:R-:W3:Y:S11]  /*50a0*/  LDC.64 R8, c[0x0][0xb10] ;  /* 0x0002c400ff087b82 */ /* 0x000ef60000000a00 */
[----:B------:R1:W-:Y:S01]  /*50b0*/  @!UP1 UTMALDG.3D [UR16], [UR14], desc[UR10] ;  /* 0x00000a100e0095b4 */ /* 0x0003e20008011000 */
[----:B------:R5:W-:Y:S01]  /*50c0*/  @!P4 SYNCS.ARRIVE.TRANS64.RED.A0TR RZ, [UR7+0x150], R0 ;  /* 0x00015000ffffc9a7 */ /* 0x000be20008300407 */
[C---:B---3--:R-:W-:Y:S01]  /*50d0*/  @!P1 IMAD.HI.U32 R8, R11.reuse, R8, RZ ;  /* 0x000000080b089227 */ /* 0x048fe200078e00ff */
[----:B--2---:R-:W-:Y:S02]  /*50e0*/  @!P1 ISETP.NE.AND P0, PT, R12, 0x1, PT ;  /* 0x000000010c00980c */ /* 0x004fe40003f05270 */
[----:B-1----:R-:W-:Y:S01]  /*50f0*/  @!P1 ISETP.NE.AND P2, PT, R2, 0x1, PT ;  /* 0x000000010200980c */ /* 0x002fe20003f45270 */
[----:B------:R-:W-:Y:S01]  /*5100*/  SYNCS.ARRIVE.TRANS64.RED.A1T0 RZ, [UR8], RZ ;  /* 0x000000ffffff79a7 */ /* 0x000fe20008100408 */
[C---:B------:R-:W-:Y:S01]  /*5110*/  @!P1 IMAD.HI.U32 R13, R10.reuse, R13, RZ ;  /* 0x0000000d0a0d9227 */ /* 0x040fe200078e00ff */
[----:B------:R-:W-:Y:S04]  /*5120*/  @!P1 SHF.R.U32.HI R8, RZ, R9, R8 ;  /* 0x00000009ff089219 */ /* 0x000fe80000011608 */
[----:B------:R-:W-:Y:S01]  /*5130*/  @!P1 SEL R8, R11, R8, !P2 ;  /* 0x000000080b089207 */ /* 0x000fe20005000000 */
[----:B------:R-:W1:Y:S01]  /*5140*/  SYNCS.PHASECHK.TRANS64.TRYWAIT P5, [UR7+0x178], R14 ;  /* 0x0001780eff0075a7 */ /* 0x000e6200080a1107 */
[----:B-----5:R-:W2:Y:S02]  /*5150*/  @!P1 LDC R0, c[0x0][0xb20] ;  /* 0x0002c800ff009b82 */ /* 0x020ea40000000800 */
[----:B--2---:R-:W-:Y:S04]  /*5160*/  @!P1 SHF.R.U32.HI R0, RZ, R0, R13 ;  /* 0x00000000ff009219 */ /* 0x004fe8000001160d */
[----:B------:R-:W-:Y:S05]  /*5170*/  @!P1 SEL R9, R10, R0, !P0 ;  /* 0x000000000a099207 */ /* 0x000fea0004000000 */
[----:B------:R-:W-:Y:S02]  /*5180*/  @!P1 IMAD.IADD R0, R9, 0x1, -R8 ;  /* 0x0000000109009824 */ /* 0x000fe400078e0a08 */
[----:B------:R-:W-:Y:S02]  /*5190*/  @!P1 IMAD.IADD R8, R8, 0x1, -R9 ;  /* 0x0000000108089824 */ /* 0x000fe400078e0a09 */
[----:B------:R-:W-:Y:S02]  /*51a0*/  @!P1 IMAD R11, R0, R2, R11 ;  /* 0x00000002000b9224 */ /* 0x000fe400078e020b */
[----:B------:R-:W-:Y:S01]  /*51b0*/  @!P1 IMAD R10, R8, R12, R10 ;  /* 0x0000000c080a9224 */ /* 0x000fe200078e020a */
[----:B-1----:R-:W-:Y:S06]  /*51c0*/  @!P5 BRA `(.L_x_94) ;  /* 0x0000005400c0d947 */ /* 0x002fec0003800000 */
.L_x_210:
[----:B------:R-:W-:Y:S01]  /*51d0*/  @!P4 IADD3 R2, P0, PT, R30, 0x580, RZ ;  /* 0x000005801e02c810 */ /* 0x000fe20007f1e0ff */
[----:B------:R-:W-:Y:S01]  /*51e0*/  VOTEU.ALL UP1, P4 ;  /* 0x0000000000ff7886 */ /* 0x000fe20002020000 */
[----:B------:R-:W-:Y:S01]  /*51f0*/  UMOV UR18, 0x0 ;  /* 0x0000000000127882 */ /* 0x000fe20000000000 */
[----:B------:R-:W-:Y:S01]  /*5200*/  UMOV UR19, 0x10000000 ;  /* 0x1000000000137882 */ /* 0x000fe20000000000 */
[----:B------:R-:W-:Y:S01]  /*5210*/  @!P4 R2UR UR9, R2 ;  /* 0x000000000209c2ca */ /* 0x000fe200000e0000 */
[----:B-1----:R-:W-:Y:S01]  /*5220*/  @!P4 IMAD.X R0, RZ, RZ, R31, P0 ;  /* 0x000000ffff00c224 */ /* 0x002fe200000e061f */
[----:B------:R-:W-:Y:S01]  /*5230*/  @!UP1 UIADD3 UR10, UPT, UPT, UR34, 0xc0, URZ ;  /* 0x000000c0220a9890 */ /* 0x000fe2000fffe0ff */
[----:B------:R-:W-:Y:S01]  /*5240*/  ISETP.NE.AND P0, PT, R28, 0x2, PT ;  /* 0x000000021c00780c */ /* 0x000fe20003f05270 */
[----:B------:R-:W-:Y:S01]  /*5250*/  UMOV UR11, UR35 ;  /* 0x00000023000b7c82 */ /* 0x000fe20008000000 */
[----:B------:R-:W-:Y:S01]  /*5260*/  UMOV UR12, UR36 ;  /* 0x00000024000c7c82 */ /* 0x000fe20008000000 */
[----:B------:R-:W-:Y:S01]  /*5270*/  @!P4 R2UR UR8, R0 ;  /* 0x000000000008c2ca */ /* 0x000fe200000e0000 */
[----:B------:R-:W-:Y:S01]  /*5280*/  IMAD.IADD R14, R10, 0x1, R94 ;  /* 0x000000010a0e7824 */ /* 0x000fe200078e025e */
[----:B------:R-:W-:Y:S01]  /*5290*/  @P3 R2UR UR36, R26 ;  /* 0x000000001a2432ca */ /* 0x000fe200000e0000 */
[----:B------:R-:W-:Y:S01]  /*52a0*/  IMAD.IADD R15, R11, 0x1, R95 ;  /* 0x000000010b0f7824 */ /* 0x000fe200078e025f */
[----:B------:R-:W-:Y:S02]  /*52b0*/  SEL R0, RZ, 0x1, P0 ;  /* 0x00000001ff007807 */ /* 0x000fe40000000000 */
[----:B------:R-:W-:Y:S01]  /*52c0*/  LOP3.LUT R29, R29, 0x1, RZ, 0x3c, !PT ;  /* 0x000000011d1d7812 */ /* 0x000fe200078e3cff */
[----:B------:R-:W-:Y:S01]  /*52d0*/  IMAD.U32 R8, RZ, RZ, UR9 ;  /* 0x00000009ff087e24 */ /* 0x000fe2000f8e00ff */
[----:B------:R-:W-:Y:S01]  /*52e0*/  @!UP1 UIADD3 UR9, UPT, UPT, UR7, 0x158, URZ ;  /* 0x0000015807099890 */ /* 0x000fe2000fffe0ff */
[----:B------:R-:W-:Y:S02]  /*52f0*/  LOP3.LUT R27, R27, R0, RZ, 0x3c, !PT ;  /* 0x000000001b1b7212 */ /* 0x000fe400078e3cff */
[----:B------:R-:W-:Y:S02]  /*5300*/  SEL R28, R28, RZ, P0 ;  /* 0x000000ff1c1c7207 */ /* 0x000fe40000000000 */
[----:B------:R-:W-:Y:S01]  /*5310*/  IMAD.U32 R9, RZ, RZ, UR8 ;  /* 0x00000008ff097e24 */ /* 0x000fe2000f8e00ff */
[----:B------:R-:W-:Y:S01]  /*5320*/  @!P4 R2UR UR14, R8 ;  /* 0x00000000080ec2ca */ /* 0x000fe200000e0000 */
[----:B------:R-:W-:Y:S01]  /*5330*/  @!UP1 UIADD3 UR8, UPT, UPT, UR7, 0x3400, URZ ;  /* 0x0000340007089890 */ /* 0x000fe2000fffe0ff */
[----:B------:R-:W-:Y:S02]  /*5340*/  VOTEU.ALL UP1, P4 ;  /* 0x0000000000ff7886 */ /* 0x000fe40002020000 */
[----:B------:R-:W-:Y:S11]  /*5350*/  @!P4 R2UR UR15, R9 ;  /* 0x00000000090fc2ca */ /* 0x000ff600000e0000 */
[----:B------:R-:W-:Y:S02]  /*5360*/  @!UPT UIADD3 URZ, UPT, UPT, URZ, URZ, URZ ;  /* 0x000000fffffff290 */ /* 0x000fe4000fffe0ff */
[----:B------:R2:W-:Y:S01]  /*5370*/  @!UP1 UTMALDG.3D [UR8], [UR14], desc[UR18] ;  /* 0x000012080e0095b4 */ /* 0x0005e20008011000 */
[----:B------:R2:W-:Y:S01]  /*5380*/  @!P4 SYNCS.ARRIVE.TRANS64.RED.A0TR RZ, [UR7+0x158], R25 ;  /* 0x00015819ffffc9a7 */ /* 0x0005e20008300407 */
[----:B------:R-:W-:Y:S01]  /*5390*/  UPLOP3.LUT UP1, UPT, UPT, UPT, UPT, 0x80, 0x8 ;  /* 0x000000000008789c */ /* 0x000fe20003f2f070 */
[----:B------:R-:W-:Y:S01]  /*53a0*/  SYNCS.ARRIVE.TRANS64.RED.A1T0 RZ, [UR13], RZ ;  /* 0x000000ffffff79a7 */ /* 0x000fe2000810040d */
[----:B------:R-:W-:Y:S09]  /*53b0*/  @P3 BRA `(.L_x_95) ;  /* 0xfffffff000a03947 */ /* 0x000ff2000383ffff */
[----:B------:R-:W-:-:S04]  /*53c0*/  SHF.L.U32 R2, R29, 0x1f, RZ ;  /* 0x0000001f1d027819 */ /* 0x000fc800000006ff */
[----:B------:R-:W1:Y:S02]  /*53d0*/  SYNCS.PHASECHK.TRANS64.TRYWAIT P0, [UR7+0x160], R2 ;  /* 0x00016002ff0075a7 */ /* 0x000e640008001107 */
[----:B-1----:R-:W-:Y:S05]  /*53e0*/  @!P0 BRA `(.L_x_96) ;  /* 0x0000005400508947 */ /* 0x002fea0003800000 */
.L_x_212:
[----:B------:R-:W3:Y:S02]  /*53f0*/  SYNCS.PHASECHK.TRANS64.TRYWAIT P0, [UR7+0x168], R2 ;  /* 0x00016802ff0075a7 */ /* 0x000ee40008001107 */
[----:B---3--:R-:W-:Y:S05]  /*5400*/  @!P0 BRA `(.L_x_97) ;  /* 0x0000005400608947 */ /* 0x008fea0003800000 */
.L_x_214:
[----:B------:R-:W3:Y:S02]  /*5410*/  SYNCS.PHASECHK.TRANS64.TRYWAIT P0, [UR7+0x170], R2 ;  /* 0x00017002ff0075a7 */ /* 0x000ee40008001107 */
[----:B---3--:R-:W-:Y:S05]  /*5420*/  @!P0 BRA `(.L_x_98) ;  /* 0x0000005400708947 */ /* 0x008fea0003800000 */
.L_x_216:
[----:B-1----:R-:W-:-:S07]  /*5430*/  MOV R0, UR7 ;  /* 0x0000000700007c02 */ /* 0x002fce0008000f00 */
.L_x_99:
[----:B-1----:R-:W-:-:S04]  /*5440*/  SHF.L.U32 R2, R29, 0x1f, RZ ;  /* 0x0000001f1d027819 */ /* 0x002fc800000006ff */
[----:B------:R1:W3:Y:S03]  /*5450*/  SYNCS.PHASECHK.TRANS64.TRYWAIT P0, [R0+URZ+0x178], R2 ;  /* 0x00017802000075a7 */ /* 0x0002e600080011ff */
[----:B---3--:R-:W-:Y:S05]  /*5460*/  @!P0 NANOSLEEP.SYNCS 0x989680 ;  /* 0x009896800000895d */ /* 0x008fea0003900000 */
[----:B------:R-:W3:Y:S02]  /*5470*/  @!P0 SYNCS.PHASECHK.TRANS64 P0, [R0+URZ+0x178], R2 ;  /* 0x00017802000085a7 */ /* 0x000ee400080010ff */
[----:B--23--:R-:W-:Y:S05]  /*5480*/  @P0 EXIT ;  /* 0x000000000000094d */ /* 0x00cfea0003800000 */
[----:B------:R-:W-:Y:S05]  /*5490*/  BRA `(.L_x_99) ;  /* 0xfffffffc00e87947 */ /* 0x000fea000383ffff */
.L_x_84:
[----:B------:R-:W-:-:S06]  /*54a0*/  UISETP.GE.AND UP1, UPT, UR8, 0x4, UPT ;  /* 0x000000040800788c */ /* 0x000fcc000bf26270 */
[----:B------:R-:W-:-:S13]  /*54b0*/  PLOP3.LUT P0, PT, PT, PT, UP1, 0x80, 0x8 ;  /* 0x000000000008781c */ /* 0x000fda0003f0f018 */
[----:B------:R-:W-:Y:S05]  /*54c0*/  @!P0 EXIT ;  /* 0x000000000000894d */ /* 0x000fea0003800000 */
[----:B------:R-:W-:Y:S01]  /*54d0*/  BAR.SYNC.DEFER_BLOCKING 0x6, 0xa0 ;  /* 0x0182800000007b1d */ /* 0x000fe20000010000 */
[C---:B------:R-:W-:Y:S01]  /*54e0*/  IMAD.SHL.U32 R3, R108.reuse, 0x40, RZ ;  /* 0x000000406c037824 */ /* 0x040fe200078e00ff */
[C---:B------:R-:W-:Y:S01]  /*54f0*/  LOP3.LUT R110, R108.reuse, 0x60, RZ, 0xc0, !PT ;  /* 0x000000606c6e7812 */ /* 0x040fe200078ec0ff */
[C---:B------:R-:W-:Y:S01]  /*5500*/  IMAD.SHL.U32 R100, R108.reuse, 0x20, RZ ;  /* 0x000000206c647824 */ /* 0x040fe200078e00ff */
[----:B------:R-:W-:Y:S01]  /*5510*/  CS2R R106, SRZ ;  /* 0x00000000006a7805 */ /* 0x000fe2000001ff00 */
[C---:B------:R-:W-:Y:S01]  /*5520*/  IMAD.SHL.U32 R4, R108.reuse, 0x2, RZ ;  /* 0x000000026c047824 */ /* 0x040fe200078e00ff */
[----:B------:R-:W-:Y:S02]  /*5530*/  UMOV UR49, 0x400 ;  /* 0x0000040000317882 */ /* 0x000fe40000000000 */
[----:B------:R-:W1:Y:S01]  /*5540*/  LDC R99, c[0x0][0x370] ;  /* 0x0000dc00ff637b82 */ /* 0x000e620000000800 */
[----:B------:R-:W-:Y:S01]  /*5550*/  ULEA UR49, UR37, UR49, 0x18 ;  /* 0x0000003125317291 */ /* 0x000fe2000f8ec0ff */
[----:B------:R-:W-:Y:S01]  /*5560*/  LOP3.LUT R2, R3, 0x180, RZ, 0xc0, !PT ;  /* 0x0000018003027812 */ /* 0x000fe200078ec0ff */
[----:B------:R-:W-:Y:S01]  /*5570*/  IMAD.U32 R46, R108, 0x10000, RZ ;  /* 0x000100006c2e7824 */ /* 0x000fe200078e00ff */
[----:B------:R-:W-:Y:S01]  /*5580*/  LOP3.LUT R100, R100, 0xc00, RZ, 0xc0, !PT ;  /* 0x00000c0064647812 */ /* 0x000fe200078ec0ff */
[----:B------:R-:W-:Y:S01]  /*5590*/  UIADD3 UR4, UPT, UPT, UR49, 0x4400, URZ ;  /* 0x0000440031047890 */ /* 0x000fe2000fffe0ff */
[----:B------:R-:W-:Y:S01]  /*55a0*/  LOP3.LUT R4, R2, 0x20, R4, 0xf8, !PT ;  /* 0x0000002002047812 */ /* 0x000fe200078ef804 */
[----:B------:R-:W-:Y:S01]  /*55b0*/  IMAD.SHL.U32 R2, R108, 0x8, RZ ;  /* 0x000000086c027824 */ /* 0x000fe200078e00ff */
[----:B------:R-:W2:Y:S01]  /*55c0*/  LDC R42, c[0x0][0xb0c] ;  /* 0x0002c300ff2a7b82 */ /* 0x000ea20000000800 */
[----:B------:R-:W-:Y:S01]  /*55d0*/  LOP3.LUT R100, R100, 0x40, R3, 0xf8, !PT ;  /* 0x0000004064647812 */ /* 0x000fe200078ef803 */
[----:B------:R-:W-:Y:S01]  /*55e0*/  IMAD.MOV.U32 R45, RZ, RZ, RZ ;  /* 0x000000ffff2d7224 */ /* 0x000fe200078e00ff */
[----:B------:R-:W-:Y:S01]  /*55f0*/  LOP3.LUT R46, R46, 0x600000, RZ, 0xc0, !PT ;  /* 0x006000002e2e7812 */ /* 0x000fe200078ec0ff */
[----:B------:R-:W-:Y:S01]  /*5600*/  IMAD.MOV.U32 R112, RZ, RZ, RZ ;  /* 0x000000ffff707224 */ /* 0x000fe200078e00ff */
[----:B------:R-:W-:-:S02]  /*5610*/  LOP3.LUT R108, R108, 0x2, RZ, 0xc0, !PT ;  /* 0x000000026c6c7812 */ /* 0x000fc400078ec0ff */
[----:B------:R-:W-:Y:S02]  /*5620*/  CS2R R104, SRZ ;  /* 0x0000000000687805 */ /* 0x000fe4000001ff00 */
[----:B------:R-:W-:Y:S01]  /*5630*/  LOP3.LUT R2, R4, 0x30, R2, 0x78, !PT ;  /* 0x0000003004027812 */ /* 0x000fe200078e7802 */
[----:B------:R-:W4:Y:S01]  /*5640*/  LDC R97, c[0x0][0xb20] ;  /* 0x0002c800ff617b82 */ /* 0x000f220000000800 */
[----:B------:R-:W3:Y:S01]  /*5650*/  LDS R0, [UR49+0x240] ;  /* 0x00024031ff007984 */ /* 0x000ee20008000800 */
[----:B------:R-:W-:Y:S01]  /*5660*/  LOP3.LUT R100, R100, 0x200, R3, 0xf8, !PT ;  /* 0x0000020064647812 */ /* 0x000fe200078ef803 */
[----:B------:R-:W-:Y:S01]  /*5670*/  IMAD.MOV R102, RZ, RZ, -R108 ;  /* 0x000000ffff667224 */ /* 0x000fe200078e0a6c */
[----:B------:R-:W1:Y:S01]  /*5680*/  LDCU.64 UR52, c[0x0][0x348] ;  /* 0x00006900ff3477ac */ /* 0x000e620008000a00 */
[----:B------:R-:W-:Y:S01]  /*5690*/  IMAD.U32 R109, RZ, RZ, UR4 ;  /* 0x00000004ff6d7e24 */ /* 0x000fe2000f8e00ff */
[----:B------:R-:W-:Y:S02]  /*56a0*/  LOP3.LUT R100, R100, R2, RZ, 0xfc, !PT ;  /* 0x0000000264647212 */ /* 0x000fe400078efcff */
[----:B------:R-:W1:Y:S01]  /*56b0*/  LDC R41, c[0x0][0xb30] ;  /* 0x0002cc00ff297b82 */ /* 0x000e620000000800 */
[----:B------:R-:W1:Y:S01]  /*56c0*/  LDCU.64 UR38, c[0x0][0x888] ;  /* 0x00011100ff2677ac */ /* 0x000e620008000a00 */
[----:B------:R-:W1:Y:S06]  /*56d0*/  LDCU.64 UR44, c[0x0][0x890] ;  /* 0x00011200ff2c77ac */ /* 0x000e6c0008000a00 */
[----:B------:R-:W1:Y:S01]  /*56e0*/  LDC.64 R92, c[0x0][0xb10] ;  /* 0x0002c400ff5c7b82 */ /* 0x000e620000000a00 */
[----:B------:R-:W-:-:S07]  /*56f0*/  UIADD3 UR48, UPT, UPT, UR49, 0x400, URZ ;  /* 0x0000040031307890 */ /* 0x000fce000fffe0ff */
[----:B------:R-:W1:Y:S08]  /*5700*/  LDC.64 R38, c[0x0][0xb18] ;  /* 0x0002c600ff267b82 */ /* 0x000e700000000a00 */
[----:B------:R-:W1:Y:S08]  /*5710*/  LDC.64 R36, c[0x0][0xb28] ;  /* 0x0002ca00ff247b82 */ /* 0x000e700000000a00 */
[----:B------:R-:W1:Y:S01]  /*5720*/  LDC.64 R90, c[0x0][0x8b0] ;  /* 0x00022c00ff5a7b82 */ /* 0x000e620000000a00 */
[----:B---3--:R-:W-:-:S07]  /*5730*/  IMAD.IADD R46, R0, 0x1, R46 ;  /* 0x00000001002e7824 */ /* 0x008fce00078e022e */
[----:B------:R-:W3:Y:S08]  /*5740*/  LDC.64 R88, c[0x0][0x8a8] ;  /* 0x00022a00ff587b82 */ /* 0x000ef00000000a00 */
[----:B--2-4-:R-:W1:Y:S02]  /*5750*/  LDC R98, c[0x0][0x374] ;  /* 0x0000dd00ff627b82 */ /* 0x014e640000000800 */
.L_x_141:
[----:B------:R-:W-:Y:S02]  /*5760*/  LEA R0, R112, UR49, 0x3 ;  /* 0x0000003170007c11 */ /* 0x000fe4000f8e18ff */
[----:B------:R-:W-:Y:S02]  /*5770*/  SHF.L.U32 R2, R106, 0x1f, RZ ;  /* 0x0000001f6a027819 */ /* 0x000fe400000006ff */
[----:B------:R-:W-:Y:S02]  /*5780*/  LEA R16, R112, UR49, 0x4 ;  /* 0x0000003170107c11 */ /* 0x000fe4000f8e20ff */
[----:B------:R-:W2:Y:S02]  /*5790*/  SYNCS.PHASECHK.TRANS64.TRYWAIT P0, [R0+URZ+0x190], R2 ;  /* 0x00019002000075a7 */ /* 0x000ea400080011ff */
[----:B-12---:R-:W-:Y:S05]  /*57a0*/  @!P0 BRA `(.L_x_100) ;  /* 0x0000005000a88947 */ /* 0x006fea0003800000 */
.L_x_217:
[----:B------:R-:W4:Y:S01]  /*57b0*/  LDC.64 R10, c[0x0][0xb10] ;  /* 0x0002c400ff0a7b82 */ /* 0x000f220000000a00 */
[----:B------:R-:W3:Y:S01]  /*57c0*/  LDS.128 R16, [R16+0x220] ;  /* 0x0002200010107984 */ /* 0x000ee20000000c00 */
[----:B-1----:R-:W-:Y:S01]  /*57d0*/  ISETP.NE.AND P1, PT, R41, 0x1, PT ;  /* 0x000000012900780c */ /* 0x002fe20003f25270 */
[----:B--2---:R-:W-:Y:S01]  /*57e0*/  VIADD R0, R0, 0x1a0 ;  /* 0x000001a000007836 */ /* 0x004fe20000000000 */
[----:B------:R-:W-:Y:S04]  /*57f0*/  ISETP.GE.AND P0, PT, R40, 0x1, PT ;  /* 0x000000012800780c */ /* 0x000fe80003f06270 */
[----:B------:R-:W1:Y:S01]  /*5800*/  LDC.64 R8, c[0x0][0xb18] ;  /* 0x0002c600ff087b82 */ /* 0x000e620000000a00 */
[----:B------:R-:W-:Y:S01]  /*5810*/  PRMT R0, RZ, 0x654, R0 ;  /* 0x00000654ff007816 */ /* 0x000fe20000000000 */
[----:B------:R-:W-:Y:S01]  /*5820*/  @!PT LDS RZ, [RZ] ;  /* 0x00000000fffff984 */ /* 0x000fe20000000800 */
[----:B------:R-:W-:Y:S01]  /*5830*/  @!PT LDS RZ, [RZ] ;  /* 0x00000000fffff984 */ /* 0x000fe20000000800 */
[----:B------:R-:W-:Y:S01]  /*5840*/  @!PT LDS RZ, [RZ] ;  /* 0x00000000fffff984 */ /* 0x000fe20000000800 */
[----:B------:R-:W-:Y:S01]  /*5850*/  @!PT LDS RZ, [RZ] ;  /* 0x00000000fffff984 */ /* 0x000fe20000000800 */
[----:B------:R2:W-:Y:S06]  /*5860*/  MEMBAR.ALL.CTA ;  /* 0x0000000000007992 */ /* 0x0005ec0000008000 */
[----:B--2---:R-:W2:Y:S01]  /*5870*/  FENCE.VIEW.ASYNC.S ;  /* 0x00000000000073c6 */ /* 0x004ea20000000000 */
[----:B------:R-:W1:Y:S08]  /*5880*/  @!P1 LDC R12, c[0x0][0xb20] ;  /* 0x0002c800ff0c9b82 */ /* 0x000e700000000800 */
[----:B------:R-:W1:Y:S01]  /*5890*/  @!P1 LDC R7, c[0x0][0xb0c] ;  /* 0x0002c300ff079b82 */ /* 0x000e620000000800 */
[----:B--2---:R2:W-:Y:S01]  /*58a0*/  SYNCS.ARRIVE.TRANS64.RED.A1T0 RZ, [R0+URZ], RZ ;  /* 0x000000ff00ff79a7 */ /* 0x0045e200081004ff */
[----:B---3--:R-:W-:Y:S04]  /*58b0*/  LOP3.LUT P4, RZ, R18, 0x1, RZ, 0xc0, !PT ;  /* 0x0000000112ff7812 */ /* 0x008fe8000788c0ff */
[----:B------:R-:W-:Y:S09]  /*58c0*/  P2R R111, PR, RZ, 0x10 ;  /* 0x00000010ff6f7803 */ /* 0x000ff20000000000 */
[----:B------:R-:W-:Y:S02]  /*58d0*/  @P4 MOV R44, R16 ;  /* 0x00000010002c4202 */ /* 0x000fe40000000f00 */
[----:B------:R-:W-:Y:S01]  /*58e0*/  @P4 LOP3.LUT R43, R17, 0xffff, RZ, 0xc0, !PT ;  /* 0x0000ffff112b4812 */ /* 0x000fe200078ec0ff */
[----:B--2-4-:R-:W-:Y:S06]  /*58f0*/  @!P0 BRA `(.L_x_101) ;  /* 0x0000000000a48947 */ /* 0x014fec0003800000 */
[----:B------:R-:W-:Y:S01]  /*5900*/  IMAD.HI.U32 R0, R98, R39, RZ ;  /* 0x0000002762007227 */ /* 0x000fe200078e00ff */
[----:B------:R-:W-:Y:S02]  /*5910*/  ISETP.NE.AND P0, PT, R38, 0x1, PT ;  /* 0x000000012600780c */ /* 0x000fe40003f05270 */
[----:B------:R-:W-:Y:S01]  /*5920*/  ISETP.NE.AND P2, PT, R40, 0x1, PT ;  /* 0x000000012800780c */ /* 0x000fe20003f45270 */
[----:B------:R-:W-:Y:S01]  /*5930*/  IMAD.HI.U32 R4, R99, R92, RZ ;  /* 0x0000005c63047227 */ /* 0x000fe200078e00ff */
[----:B------:R-:W-:Y:S02]  /*5940*/  SHF.R.U32.HI R0, RZ, R97, R0 ;  /* 0x00000061ff007219 */ /* 0x000fe40000011600 */
[----:B------:R-:W-:Y:S01]  /*5950*/  ISETP.NE.AND P3, PT, R42, 0x1, PT ;  /* 0x000000012a00780c */ /* 0x000fe20003f65270 */
[----:B------:R-:W-:Y:S01]  /*5960*/  IMAD.HI.U32 R6, R43, R39, RZ ;  /* 0x000000272b067227 */ /* 0x000fe200078e00ff */
[-C--:B------:R-:W-:Y:S02]  /*5970*/  SHF.R.U32.HI R4, RZ, R93.reuse, R4 ;  /* 0x0000005dff047219 */ /* 0x080fe40000011604 */
[----:B------:R-:W-:Y:S01]  /*5980*/  SEL R0, R98, R0, !P0 ;  /* 0x0000000062007207 */ /* 0x000fe20004000000 */
[----:B------:R-:W-:Y:S01]  /*5990*/  IMAD.HI.U32 R5, R44, R92, RZ ;  /* 0x0000005c2c057227 */ /* 0x000fe200078e00ff */
[----:B------:R-:W-:Y:S03]  /*59a0*/  SEL R4, R99, R4, !P3 ;  /* 0x0000000463047207 */ /* 0x000fe60005800000 */
[-C--:B------:R-:W-:Y:S01]  /*59b0*/  IMAD.HI.U32 R3, R0, R36.reuse, RZ ;  /* 0x0000002400037227 */ /* 0x080fe200078e00ff */
[----:B------:R-:W-:Y:S03]  /*59c0*/  SHF.R.U32.HI R5, RZ, R93, R5 ;  /* 0x0000005dff057219 */ /* 0x000fe60000011605 */
[----:B------:R-:W-:Y:S01]  /*59d0*/  IMAD.HI.U32 R2, R4, R36, RZ ;  /* 0x0000002404027227 */ /* 0x000fe200078e00ff */
[----:B------:R-:W-:Y:S02]  /*59e0*/  @P2 SHF.R.U32.HI R0, RZ, R37, R3 ;  /* 0x00000025ff002219 */ /* 0x000fe40000011603 */
[----:B------:R-:W-:Y:S02]  /*59f0*/  SHF.R.U32.HI R3, RZ, R97, R6 ;  /* 0x00000061ff037219 */ /* 0x000fe40000011606 */
[----:B------:R-:W-:Y:S01]  /*5a00*/  @P2 SHF.R.U32.HI R4, RZ, R37, R2 ;  /* 0x00000025ff042219 */ /* 0x000fe20000011602 */
[----:B------:R-:W-:Y:S01]  /*5a10*/  IMAD R0, R40, R0, RZ ;  /* 0x0000000028007224 */ /* 0x000fe200078e02ff */
[----:B------:R-:W-:Y:S02]  /*5a20*/  SEL R3, R43, R3, !P0 ;  /* 0x000000032b037207 */ /* 0x000fe40004000000 */
[----:B------:R-:W-:Y:S01]  /*5a30*/  SEL R2, R44, R5, !P3 ;  /* 0x000000052c027207 */ /* 0x000fe20005800000 */
[----:B------:R-:W-:Y:S01]  /*5a40*/  IMAD R5, R40, R4, RZ ;  /* 0x0000000428057224 */ /* 0x000fe200078e02ff */
[C---:B------:R-:W-:Y:S01]  /*5a50*/  ISETP.GE.AND P0, PT, R3.reuse, R0, PT ;  /* 0x000000000300720c */ /* 0x040fe20003f06270 */
[C---:B------:R-:W-:Y:S03]  /*5a60*/  IMAD.HI.U32 R0, R3.reuse, R36, RZ ;  /* 0x0000002403007227 */ /* 0x040fe600078e00ff */
[C---:B------:R-:W-:Y:S02]  /*5a70*/  ISETP.GE.OR P0, PT, R2.reuse, R5, P0 ;  /* 0x000000050200720c */ /* 0x040fe40000706670 */
[----:B------:R-:W-:Y:S04]  /*5a80*/  SHF.R.U32.HI R0, RZ, R37, R0 ;  /* 0x00000025ff007219 */ /* 0x000fe80000011600 */
[C---:B------:R-:W-:Y:S05]  /*5a90*/  SEL R6, R3.reuse, R0, !P2 ;  /* 0x0000000003067207 */ /* 0x040fea0005000000 */
        /* <DEDUP_REMOVED lines=14> */
[----:B------:R-:W-:Y:S07]  /*5b80*/  IMAD R43, R3, R38, R43 ;  /* 0x00000026032b7224 */ /* 0x000fee00078e022b */
.L_x_101:
[----:B-1----:R-:W-:Y:S01]  /*5b90*/  @!P1 ISETP.NE.AND P0, PT, R8, 0x1, PT ;  /* 0x000000010800980c */ /* 0x002fe20003f05270 */
[----:B------:R-:W-:Y:S01]  /*5ba0*/  @!P1 IMAD.HI.U32 R0, R44, R10, RZ ;  /* 0x0000000a2c009227 */ /* 0x000fe200078e00ff */
[----:B------:R-:W-:Y:S01]  /*5bb0*/  @!P1 ISETP.NE.AND P2, PT, R7, 0x1, PT ;  /* 0x000000010700980c */ /* 0x000fe20003f45270 */
[----:B------:R-:W-:Y:S01]  /*5bc0*/  ULOP3.LUT UP0, URZ, UR48, 0x1b0, URZ, 0xc0, !UPT ;  /* 0x000001b030ff7892 */ /* 0x000fe2000f80c0ff */
[----:B------:R-:W-:Y:S01]  /*5bd0*/  R2UR UR42, R15 ;  /* 0x000000000f2a72ca */ /* 0x000fe200000e0000 */
[C---:B------:R-:W-:Y:S01]  /*5be0*/  @!P1 IMAD.HI.U32 R2, R43.reuse, R9, RZ ;  /* 0x000000092b029227 */ /* 0x040fe200078e00ff */
[----:B------:R-:W-:Y:S02]  /*5bf0*/  @!P1 SHF.R.U32.HI R0, RZ, R11, R0 ;  /* 0x0000000bff009219 */ /* 0x000fe40000011600 */
[----:B------:R-:W-:Y:S01]  /*5c00*/  R2UR UR41, R14 ;  /* 0x000000000e2972ca */ /* 0x000fe200000e0000 */
[----:B------:R-:W-:Y:S01]  /*5c10*/  VIADD R112, R112, 0x1 ;  /* 0x0000000170707836 */ /* 0x000fe20000000000 */
[----:B------:R-:W-:Y:S02]  /*5c20*/  @!P1 SHF.R.U32.HI R2, RZ, R12, R2 ;  /* 0x0000000cff029219 */ /* 0x000fe40000011602 */
[----:B------:R-:W-:Y:S02]  /*5c30*/  @!P1 SEL R3, R44, R0, !P2 ;  /* 0x000000002c039207 */ /* 0x000fe40005000000 */
[----:B------:R-:W-:Y:S02]  /*5c40*/  @!P1 SEL R2, R43, R2, !P0 ;  /* 0x000000022b029207 */ /* 0x000fe40004000000 */
[----:B------:R-:W-:Y:S01]  /*5c50*/  @P4 SHF.R.U32.HI R103, RZ, 0x10, R17 ;  /* 0x00000010ff674819 */ /* 0x000fe20000011611 */
[----:B------:R-:W-:Y:S02]  /*5c60*/  USHF.L.U32 UR42, UR42, 0x6, URZ ;  /* 0x000000062a2a7899 */ /* 0x000fe400080006ff */
[----:B------:R-:W-:Y:S02]  /*5c70*/  @!P1 IMAD.IADD R0, R2, 0x1, -R3 ;  /* 0x0000000102009824 */ /* 0x000fe400078e0a03 */
[----:B------:R-:W-:Y:S01]  /*5c80*/  @!P1 IMAD.IADD R2, R3, 0x1, -R2 ;  /* 0x0000000103029824 */ /* 0x000fe200078e0a02 */
[----:B------:R-:W-:Y:S01]  /*5c90*/  USHF.L.U32 UR41, UR41, 0x8, URZ ;  /* 0x0000000829297899 */ /* 0x000fe200080006ff */
[----:B------:R-:W-:Y:S02]  /*5ca0*/  @!P1 IMAD R44, R0, R7, R44 ;  /* 0x00000007002c9224 */ /* 0x000fe400078e022c */
[----:B------:R-:W-:Y:S01]  /*5cb0*/  @!P1 IMAD R43, R2, R8, R43 ;  /* 0x00000008022b9224 */ /* 0x000fe200078e022b */
[----:B------:R-:W-:Y:S08]  /*5cc0*/  BRA.U !UP0, `(.L_x_102) ;  /* 0x0000000108407547 */ /* 0x000ff0000b800000 */
[----:B------:R-:W1:Y:S01]  /*5cd0*/  LDCU.64 UR8, c[0x4][0x88] ;  /* 0x01001100ff0877ac */ /* 0x000e620008000a00 */
[----:B------:R-:W-:Y:S01]  /*5ce0*/  MOV R3, 0x0 ;  /* 0x0000000000037802 */ /* 0x000fe20000000f00 */
[----:B------:R-:W-:Y:S02]  /*5cf0*/  HFMA2 R12, -RZ, RZ, 0, 5.9604644775390625e-08 ;  /* 0x00000001ff0c7431 */ /* 0x000fe400000001ff */
[----:B------:R-:W-:Y:S02]  /*5d00*/  IMAD.MOV.U32 R8, RZ, RZ, 0x70 ;  /* 0x00000070ff087424 */ /* 0x000fe400078e00ff */
[----:B------:R-:W-:Y:S01]  /*5d10*/  IMAD.MOV.U32 R13, RZ, RZ, RZ ;  /* 0x000000ffff0d7224 */ /* 0x000fe200078e00ff */
[----:B------:R-:W2:Y:S01]  /*5d20*/  LDCU.64 UR6, c[0x4][0x90] ;  /* 0x01001200ff0677ac */ /* 0x000ea20008000a00 */
[----:B------:R-:W3:Y:S01]  /*5d30*/  LDC.64 R2, c[0x4][R3] ;  /* 0x0100000003027b82 */ /* 0x000ee20000000a00 */
[----:B------:R-:W4:Y:S01]  /*5d40*/  LDCU.64 UR4, c[0x4][0x8] ;  /* 0x01000100ff0477ac */ /* 0x000f220008000a00 */
[----:B-1----:R-:W-:Y:S01]  /*5d50*/  MOV R5, UR9 ;  /* 0x0000000900057c02 */ /* 0x002fe20008000f00 */
[----:B------:R-:W-:Y:S01]  /*5d60*/  IMAD.U32 R4, RZ, RZ, UR8 ;  /* 0x00000008ff047e24 */ /* 0x000fe2000f8e00ff */
[----:B--2---:R-:W-:Y:S01]  /*5d70*/  MOV R7, UR7 ;  /* 0x0000000700077c02 */ /* 0x004fe20008000f00 */
[----:B------:R-:W-:Y:S01]  /*5d80*/  IMAD.U32 R6, RZ, RZ, UR6 ;  /* 0x00000006ff067e24 */ /* 0x000fe2000f8e00ff */
[----:B----4-:R-:W-:Y:S01]  /*5d90*/  MOV R11, UR5 ;  /* 0x00000005000b7c02 */ /* 0x010fe20008000f00 */
[----:B------:R-:W-:Y:S02]  /*5da0*/  IMAD.U32 R10, RZ, RZ, UR4 ;  /* 0x00000004ff0a7e24 */ /* 0x000fe4000f8e00ff */
[----:B------:R-:W-:Y:S07]  /*5db0*/  LEPC R20, `(.L_x_102) ;  /* 0x000000001014794e */ /* 0x000fee0000000000 */
[----:B---3-5:R-:W-:Y:S05]  /*5dc0*/  CALL.ABS.NOINC R2 ;  /* 0x0000000002007343 */ /* 0x028fea0003c00000 */
.L_x_102:
[----:B------:R-:W-:Y:S01]  /*5dd0*/  LOP3.LUT P0, RZ, R109, 0x1b0, RZ, 0xc0, !PT ;  /* 0x000001b06dff7812 */ /* 0x000fe2000780c0ff */
[----:B------:R-:W-:Y:S11]  /*5de0*/  BSSY.RECONVERGENT B6, `(.L_x_103) ;  /* 0x0000013000067945 */ /* 0x000ff60003800200 */
[----:B------:R-:W-:Y:S01]  /*5df0*/  @!UPT UIADD3 URZ, UPT, UPT, URZ, URZ, URZ ;  /* 0x000000fffffff290 */ /* 0x000fe2000fffe0ff */
[----:B------:R-:W-:Y:S05]  /*5e00*/  @!P0 BRA `(.L_x_104) ;  /* 0x0000000000408947 */ /* 0x000fea0003800000 */
        /* <DEDUP_REMOVED lines=16> */
.L_x_104:
[----:B------:R-:W-:Y:S05]  /*5f10*/  BSYNC.RECONVERGENT B6 ;  /* 0x0000000000067941 */ /* 0x000fea0003800200 */
.L_x_103:
[----:B------:R-:W-:Y:S01]  /*5f20*/  ISETP.NE.U32.AND P4, PT, R90, RZ, PT ;  /* 0x000000ff5a00720c */ /* 0x000fe20003f85070 */
[----:B------:R-:W-:Y:S01]  /*5f30*/  UISETP.NE.AND UP2, UPT, UR50, URZ, UPT ;  /* 0x000000ff3200728c */ /* 0x000fe2000bf45270 */
[----:B------:R-:W-:Y:S01]  /*5f40*/  ISETP.NE.U32.AND P2, PT, RZ, UR38, PT ;  /* 0x00000026ff007c0c */ /* 0x000fe2000bf45070 */
[----:B------:R-:W-:Y:S01]  /*5f50*/  UISETP.NE.U32.AND UP1, UPT, UR44, URZ, UPT ;  /* 0x000000ff2c00728c */ /* 0x000fe2000bf25070 */
[----:B------:R-:W-:Y:S01]  /*5f60*/  ISETP.NE.AND.EX P4, PT, R91, RZ, PT, P4 ;  /* 0x000000ff5b00720c */ /* 0x000fe20003f85340 */
[----:B------:R-:W-:Y:S01]  /*5f70*/  UPLOP3.LUT UP0, UPT, UPT, UPT, UPT, 0x40, 0x4 ;  /* 0x000000000004789c */ /* 0x000fe20003f0e870 */
[----:B------:R-:W-:Y:S01]  /*5f80*/  ISETP.NE.AND.EX P2, PT, RZ, UR39, PT, P2 ;  /* 0x00000027ff007c0c */ /* 0x000fe2000bf45320 */
[----:B------:R-:W-:Y:S01]  /*5f90*/  UISETP.NE.AND.EX UP1, UPT, UR45, URZ, UPT, UP1 ;  /* 0x000000ff2d00728c */ /* 0x000fe2000bf25310 */
[----:B------:R-:W-:Y:S04]  /*5fa0*/  PLOP3.LUT P1, PT, PT, PT, UP2, 0x80, 0x8 ;  /* 0x000000000008781c */ /* 0x000fe80003f2f028 */
[----:B------:R-:W-:Y:S06]  /*5fb0*/  @UP2 UPLOP3.LUT UP0, UPT, UPT, UPT, UP1, 0x80, 0x8 ;  /* 0x000000000008289c */ /* 0x000fec0003f0f010 */
[----:B------:R-:W-:Y:S01]  /*5fc0*/  PLOP3.LUT P0, PT, PT, PT, UP0, 0x80, 0x8 ;  /* 0x000000000008781c */ /* 0x000fe20003f0f008 */
[----:B------:R-:W-:Y:S01]  /*5fd0*/  @!UPT UIADD3 URZ, UPT, UPT, URZ, URZ, URZ ;  /* 0x000000fffffff290 */ /* 0x000fe2000fffe0ff */
[----:B------:R-:W-:Y:S11]  /*5fe0*/  BRA.U !UP1, `(.L_x_105) ;  /* 0x0000000109387547 */ /* 0x000ff6000b800000 */
[----:B------:R-:W-:Y:S01]  /*5ff0*/  UISETP.NE.U32.AND UP0, UPT, UR38, URZ, UPT ;  /* 0x000000ff2600728c */ /* 0x000fe2000bf05070 */
[----:B------:R-:W-:Y:S02]  /*6000*/  HFMA2 R0, -RZ, RZ, 0, 5.9604644775390625e-08 ;  /* 0x00000001ff007431 */ /* 0x000fe400000001ff */
[----:B------:R-:W-:Y:S01]  /*6010*/  IMAD.MOV.U32 R96, RZ, RZ, 0x1 ;  /* 0x00000001ff607424 */ /* 0x000fe200078e00ff */
[----:B------:R-:W-:Y:S06]  /*6020*/  UISETP.NE.AND.EX UP0, UPT, UR39, URZ, UPT, UP0 ;  /* 0x000000ff2700728c */ /* 0x000fec000bf05300 */
[----:B------:R-:W-:Y:S05]  /*6030*/  PLOP3.LUT P3, PT, PT, PT, UP0, 0x80, 0x8 ;  /* 0x000000000008781c */ /* 0x000fea0003f6f008 */
[----:B------:R-:W1:Y:S01]  /*6040*/  @UP0 LDCU.64 UR6, c[0x0][0x888] ;  /* 0x00011100ff0607ac */ /* 0x000e620008000a00 */
[----:B------:R-:W-:Y:S07]  /*6050*/  @UP0 UIMAD UR4, UR36, UR44, URZ ;  /* 0x0000002c240402a4 */ /* 0x000fee000f8e02ff */
[----:B------:R-:W-:Y:S01]  /*6060*/  @!P3 PRMT R96, R0, 0x7610, R96 ;  /* 0x000076100060b816 */ /* 0x000fe20000000060 */
[----:B-1----:R-:W-:Y:S03]  /*6070*/  @UP0 UIMAD.WIDE UR6, UR4, 0x4, UR6 ;  /* 0x00000004040608a5 */ /* 0x002fe6000f8e0206 */
[----:B------:R-:W1:Y:S03]  /*6080*/  @!UP0 LDCU UR4, c[0x0][0x880] ;  /* 0x00011000ff0487ac */ /* 0x000e660008000800 */
[----:B------:R-:W-:Y:S01]  /*6090*/  IMAD.U32 R2, RZ, RZ, UR6 ;  /* 0x00000006ff027e24 */ /* 0x000fe2000f8e00ff */
[----:B------:R-:W-:Y:S05]  /*60a0*/  MOV R3, UR7 ;  /* 0x0000000700037c02 */ /* 0x000fea0008000f00 */
[----:B-----5:R2:W5:Y:S02]  /*60b0*/  @P3 LDG.E R49, desc[UR46][R2.64] ;  /* 0x0000002e02313981 */ /* 0x020564000c1e1900 */
[----:B-12---:R-:W-:Y:S02]  /*60c0*/  @!P3 IMAD.U32 R49, RZ, RZ, UR4 ;  /* 0x00000004ff31be24 */ /* 0x006fe4000f8e00ff */
.L_x_105:
[----:B------:R-:W-:Y:S05]  /*60d0*/  @!P4 BRA `(.L_x_106) ;  /* 0x000000000020c947 */ /* 0x000fea0003800000 */
[----:B------:R-:W-:Y:S04]  /*60e0*/  ISETP.NE.U32.AND P3, PT, R88, RZ, PT ;  /* 0x000000ff5800720c */ /* 0x000fe80003f65070 */
[----:B------:R-:W-:Y:S11]  /*60f0*/  ISETP.NE.AND.EX P3, PT, R89, RZ, PT, P3 ;  /* 0x000000ff5900720c */ /* 0x000ff60003f65330 */
[----:B------:R-:W-:Y:S02]  /*6100*/  @!UPT UIADD3 URZ, UPT, UPT, URZ, URZ, URZ ;  /* 0x000000fffffff290 */ /* 0x000fe4000fffe0ff */
[----:B------:R-:W1:Y:S01]  /*6110*/  @P3 LDC.64 R2, c[0x0][0x8a8] ;  /* 0x00022a00ff023b82 */ /* 0x000e620000000a00 */
[----:B------:R-:W-:Y:S04]  /*6120*/  @P3 IMAD R0, R90, UR36, RZ ;  /* 0x000000245a003c24 */ /* 0x000fe8000f8e02ff */
[----:B-1----:R-:W-:Y:S05]  /*6130*/  @P3 IMAD.WIDE R2, R0, 0x4, R2 ;  /* 0x0000000400023825 */ /* 0x002fea00078e0202 */
[----:B-----5:R1:W5:Y:S02]  /*6140*/  @P3 LDG.E R47, desc[UR46][R2.64] ;  /* 0x0000002e022f3981 */ /* 0x020364000c1e1900 */
[----:B-1----:R-:W2:Y:S02]  /*6150*/  @!P3 LDC R47, c[0x0][0x8a0] ;  /* 0x00022800ff2fbb82 */ /* 0x002ea40000000800 */
.L_x_106:
[----:B-----5:R-:W-:Y:S01]  /*6160*/  FSETP.NEU.AND P4, PT, R49, RZ, PT ;  /* 0x000000ff3100720b */ /* 0x020fe20003f8d000 */
[----:B------:R-:W-:Y:S01]  /*6170*/  BSSY B1, `(.L_x_107) ;  /* 0x0000042000017945 */ /* 0x000fe20003800000 */
[----:B------:R-:W-:Y:S01]  /*6180*/  SEL R5, RZ, 0xffffffff, P2 ;  /* 0xffffffffff057807 */ /* 0x000fe20001000000 */
[----:B------:R-:W-:Y:S01]  /*6190*/  IMAD.MOV.U32 R115, RZ, RZ, 0x1 ;  /* 0x00000001ff737424 */ /* 0x000fe200078e00ff */
[----:B------:R-:W-:Y:S02]  /*61a0*/  LOP3.LUT P3, RZ, R96, 0xff, RZ, 0xc0, !PT ;  /* 0x000000ff60ff7812 */ /* 0x000fe4000786c0ff */
[----:B------:R-:W-:Y:S02]  /*61b0*/  CS2R R86, SRZ ;  /* 0x0000000000567805 */ /* 0x000fe4000001ff00 */
[----:B------:R-:W-:Y:S02]  /*61c0*/  @P1 SEL R0, RZ, 0xffffffff, P4 ;  /* 0xffffffffff001807 */ /* 0x000fe40002000000 */
[----:B------:R-:W-:Y:S02]  /*61d0*/  CS2R R84, SRZ ;  /* 0x0000000000547805 */ /* 0x000fe4000001ff00 */
[----:B------:R-:W-:Y:S02]  /*61e0*/  LEA R2, R105, UR49, 0x3 ;  /* 0x0000003169027c11 */ /* 0x000fe4000f8e18ff */
[----:B------:R-:W-:Y:S02]  /*61f0*/  CS2R R82, SRZ ;  /* 0x0000000000527805 */ /* 0x000fe4000001ff00 */
[----:B------:R-:W-:Y:S02]  /*6200*/  @P0 SEL R0, R5, R0, !P3 ;  /* 0x0000000005000207 */ /* 0x000fe40005800000 */
[----:B------:R-:W-:Y:S02]  /*6210*/  CS2R R80, SRZ ;  /* 0x0000000000507805 */ /* 0x000fe4000001ff00 */
[----:B------:R-:W-:Y:S02]  /*6220*/  LEA R113, R45, UR49, 0x3 ;  /* 0x000000312d717c11 */ /* 0x000fe4000f8e18ff */
[----:B------:R-:W-:Y:S02]  /*6230*/  @P1 LOP3.LUT R0, R0, 0x1, RZ, 0xc0, !PT ;  /* 0x0000000100001812 */ /* 0x000fe400078ec0ff */
[----:B------:R-:W-:Y:S02]  /*6240*/  SHF.L.U32 R3, R107, 0x1f, RZ ;  /* 0x0000001f6b037819 */ /* 0x000fe400000006ff */
[----:B------:R-:W-:Y:S02]  /*6250*/  ISETP.NE.U32.OR P6, PT, R0, 0x1, !P1 ;  /* 0x000000010000780c */ /* 0x000fe40004fc5470 */
[----:B------:R-:W-:Y:S02]  /*6260*/  PLOP3.LUT P2, PT, PT, PT, UP1, 0x80, 0x8 ;  /* 0x000000000008781c */ /* 0x000fe40003f4f018 */
[----:B------:R-:W-:Y:S02]  /*6270*/  LEA.HI R48, R45, R45, RZ, 0x1 ;  /* 0x0000002d2d307211 */ /* 0x000fe400078f08ff */
[----:B------:R-:W-:Y:S02]  /*6280*/  SEL R4, RZ, 0xffffffff, P4 ;  /* 0xffffffffff047807 */ /* 0x000fe40002000000 */
[----:B------:R-:W-:Y:S05]  /*6290*/  P2R R118, PR, RZ, 0x40 ;  /* 0x00000040ff767803 */ /* 0x000fea0000000000 */
[----:B------:R-:W-:Y:S02]  /*62a0*/  @P6 SHF.L.U32 R0, R104, 0x1f, RZ ;  /* 0x0000001f68006819 */ /* 0x000fe400000006ff */
[----:B------:R-:W-:Y:S02]  /*62b0*/  @P2 SEL R4, R5, R4, !P3 ;  /* 0x0000000405042207 */ /* 0x000fe40005800000 */
[----:B------:R1:W3:Y:S02]  /*62c0*/  @P6 SYNCS.PHASECHK.TRANS64.TRYWAIT P1, [R2+URZ+0x140], R0 ;  /* 0x00014000020065a7 */ /* 0x0002e400080211ff */
[----:B------:R-:W-:Y:S04]  /*62d0*/  LOP3.LUT R4, R4, 0x1, RZ, 0xc0, !PT ;  /* 0x0000000104047812 */ /* 0x000fe800078ec0ff */
[----:B------:R-:W-:Y:S04]  /*62e0*/  ISETP.NE.U32.AND P5, PT, R4, 0x1, PT ;  /* 0x000000010400780c */ /* 0x000fe80003fa5070 */
[----:B------:R-:W-:Y:S01]  /*62f0*/  P2R R116, PR, RZ, 0x20 ;  /* 0x00000020ff747803 */ /* 0x000fe20000000000 */
[----:B------:R4:W2:Y:S01]  /*6300*/  SYNCS.PHASECHK.TRANS64.TRYWAIT P0, [R113+URZ+0x1b0], R3 ;  /* 0x0001b003710075a7 */ /* 0x0008a200080011ff */
[C---:B-1----:R-:W-:Y:S01]  /*6310*/  IMAD.SHL.U32 R0, R48.reuse, 0x80, RZ ;  /* 0x0000008030007824 */ /* 0x042fe200078e00ff */
[----:B------:R-:W-:Y:S04]  /*6320*/  LOP3.LUT R48, R48, 0xffe, RZ, 0xc0, !PT ;  /* 0x00000ffe30307812 */ /* 0x000fe800078ec0ff */
[----:B------:R-:W-:Y:S01]  /*6330*/  LOP3.LUT R0, R0, 0xffffff00, RZ, 0xc0, !PT ;  /* 0xffffff0000007812 */ /* 0x000fe200078ec0ff */
[----:B------:R-:W-:Y:S04]  /*6340*/  IMAD.IADD R48, R45, 0x1, -R48 ;  /* 0x000000012d307824 */ /* 0x000fe800078e0a30 */
[----:B------:R-:W-:Y:S04]  /*6350*/  IMAD.IADD R0, R46, 0x1, R0 ;  /* 0x000000012e007824 */ /* 0x000fe800078e0200 */
[----:B------:R-:W-:Y:S01]  /*6360*/  IMAD R48, R48, 0x100000, R0 ;  /* 0x0010000030307824 */ /* 0x000fe200078e0200 */
[----:B---3--:R-:W-:Y:S01]  /*6370*/  @P6 SEL R115, RZ, 0x1, !P1 ;  /* 0x00000001ff736807 */ /* 0x008fe20004800000 */
[----:B----4-:R-:W-:Y:S06]  /*6380*/  @!P6 BRA `(.L_x_108) ;  /* 0x000000000080e947 */ /* 0x010fec0003800000 */
[----:B------:R-:W-:Y:S01]  /*6390*/  @P5 IMAD R5, R105, 0x1000, R100 ;  /* 0x0000100069055824 */ /* 0x000fe200078e0264 */
[----:B------:R-:W-:Y:S01]  /*63a0*/  ISETP.NE.AND P1, PT, R115, RZ, PT ;  /* 0x000000ff7300720c */ /* 0x000fe20003f25270 */
[----:B------:R-:W-:Y:S01]  /*63b0*/  BSSY B0, `(.L_x_109) ;  /* 0x000000b000007945 */ /* 0x000fe20003800000 */
[----:B------:R-:W-:Y:S01]  /*63c0*/  CS2R R82, SRZ ;  /* 0x0000000000527805 */ /* 0x000fe2000001ff00 */
[----:B------:R-:W-:Y:S01]  /*63d0*/  @P5 VIADD R4, R5, UR49 ;  /* 0x0000003105045c36 */ /* 0x000fe20008000000 */
[----:B------:R-:W-:Y:S02]  /*63e0*/  CS2R R80, SRZ ;  /* 0x0000000000507805 */ /* 0x000fe4000001ff00 */
[----:B------:R-:W-:Y:S02]  /*63f0*/  CS2R R86, SRZ ;  /* 0x0000000000567805 */ /* 0x000fe4000001ff00 */
[----:B------:R-:W-:Y:S01]  /*6400*/  CS2R R84, SRZ ;  /* 0x0000000000547805 */ /* 0x000fe2000001ff00 */
[----:B------:R-:W-:Y:S04]  /*6410*/  @P5 IMAD R4, R108, -0x10, R4 ;  /* 0xfffffff06c045824 */ /* 0x000fe800078e0204 */
[----:B------:R-:W-:Y:S05]  /*6420*/  @P1 BRA `(.L_x_110) ;  /* 0x00000000000c1947 */ /* 0x000fea0003800000 */
[----:B------:R-:W-:Y:S04]  /*6430*/  SHF.L.U32 R0, R104, 0x1f, RZ ;  /* 0x0000001f68007819 */ /* 0x000fe800000006ff */
[----:B------:R-:W1:Y:S02]  /*6440*/  SYNCS.PHASECHK.TRANS64.TRYWAIT P1, [R2+URZ+0x140], R0 ;  /* 0x00014000020075a7 */ /* 0x000e6400080211ff */
[----:B-1----:R-:W-:Y:S05]  /*6450*/  @!P1 BRA `(.L_x_111) ;  /* 0x0000004400909947 */ /* 0x002fea0003800000 */
.L_x_110:
[----:B------:R-:W-:Y:S05]  /*6460*/  BSYNC B0 ;  /* 0x0000000000007941 */ /* 0x000fea0003800000 */
.L_x_109:
[----:B------:R-:W-:Y:S01]  /*6470*/  ISETP.NE.AND P1, PT, R116, RZ, PT ;  /* 0x000000ff7400720c */ /* 0x000fe20003f25270 */
[----:B-1----:R-:W-:Y:S02]  /*6480*/  VIADD R2, R2, 0x160 ;  /* 0x0000016002027836 */ /* 0x002fe40000000000 */
[----:B------:R-:W-:Y:S02]  /*6490*/  IMAD.U32 R0, RZ, RZ, UR37 ;  /* 0x00000025ff007e24 */ /* 0x000fe4000f8e00ff */
[----:B------:R-:W-:Y:S03]  /*64a0*/  VIADD R105, R105, 0x1 ;  /* 0x0000000169697836 */ /* 0x000fe60000000000 */
[----:B------:R-:W-:Y:S05]  /*64b0*/  PRMT R0, R0, 0x654, R2 ;  /* 0x0000065400007816 */ /* 0x000fea0000000002 */
[----:B------:R1:W3:Y:S04]  /*64c0*/  @P1 LDS.128 R80, [R5+UR49+0x400] ;  /* 0x0004003105501984 */ /* 0x0002e80008000c00 */
[----:B------:R1:W4:Y:S01]  /*64d0*/  @P1 LDS.128 R84, [R4+0x410] ;  /* 0x0004100004541984 */ /* 0x0003220000000c00 */
[C---:B------:R-:W-:Y:S01]  /*64e0*/  ISETP.NE.AND P1, PT, R105.reuse, 0x4, PT ;  /* 0x000000046900780c */ /* 0x040fe20003f25270 */
[----:B------:R-:W-:Y:S01]  /*64f0*/  @!PT LDS RZ, [RZ] ;  /* 0x00000000fffff984 */ /* 0x000fe20000000800 */
[----:B------:R-:W-:Y:S01]  /*6500*/  @!PT LDS RZ, [RZ] ;  /* 0x00000000fffff984 */ /* 0x000fe20000000800 */
[----:B------:R-:W-:Y:S01]  /*6510*/  @!PT LDS RZ, [RZ] ;  /* 0x00000000fffff984 */ /* 0x000fe20000000800 */
[----:B------:R-:W-:Y:S01]  /*6520*/  @!PT LDS RZ, [RZ] ;  /* 0x00000000fffff984 */ /* 0x000fe20000000800 */
[----:B------:R5:W-:Y:S06]  /*6530*/  MEMBAR.ALL.CTA ;  /* 0x0000000000007992 */ /* 0x000bec0000008000 */
[----:B-----5:R-:W5:Y:S01]  /*6540*/  FENCE.VIEW.ASYNC.S ;  /* 0x00000000000073c6 */ /* 0x020f620000000000 */
[----:B------:R-:W-:Y:S01]  /*6550*/  SEL R105, R105, RZ, P1 ;  /* 0x000000ff69697207 */ /* 0x000fe20000800000 */
[----:B-----5:R5:W-:Y:S02]  /*6560*/  SYNCS.ARRIVE.TRANS64.RED.A1T0 RZ, [R0+URZ], RZ ;  /* 0x000000ff00ff79a7 */ /* 0x020be400081004ff */
[----:B-----5:R-:W-:Y:S04]  /*6570*/  SEL R0, RZ, 0x1, P1 ;  /* 0x00000001ff007807 */ /* 0x020fe80000800000 */
[----:B-1-3--:R-:W-:Y:S02]  /*6580*/  LOP3.LUT R104, R104, R0, RZ, 0x3c, !PT ;  /* 0x0000000068687212 */ /* 0x00afe400078e3cff */
.L_x_108:
[----:B------:R-:W-:Y:S05]  /*6590*/  BSYNC B1 ;  /* 0x0000000000017941 */ /* 0x000fea0003800000 */
.L_x_107:
[----:B------:R-:W-:Y:S04]  /*65a0*/  SHF.R.U32.HI R0, RZ, 0x15, R48 ;  /* 0x00000015ff007819 */ /* 0x000fe80000011630 */
[----:B------:R-:W-:Y:S01]  /*65b0*/  LOP3.LUT P1, RZ, R0, 0x3, R101, 0x48, !PT ;  /* 0x0000000300ff7812 */ /* 0x000fe20007824865 */
[----:B------:R-:W-:Y:S01]  /*65c0*/  @!UPT UIADD3 URZ, UPT, UPT, URZ, URZ, URZ ;  /* 0x000000fffffff290 */ /* 0x000fe2000fffe0ff */
[----:B--2---:R-:W-:Y:S11]  /*65d0*/  @P0 BRA `(.L_x_112) ;  /* 0x0000000000080947 */ /* 0x004ff60003800000 */
[----:B------:R-:W1:Y:S02]  /*65e0*/  SYNCS.PHASECHK.TRANS64.TRYWAIT P0, [R113+URZ+0x1b0], R3 ;  /* 0x0001b003710075a7 */ /* 0x000e6400080011ff */
[----:B-1----:R-:W-:Y:S05]  /*65f0*/  @!P0 BRA `(.L_x_113) ;  /* 0x00000044003c8947 */ /* 0x002fea0003800000 */
.L_x_112:
[----:B------:R-:W-:Y:S05]  /*6600*/  @!P1 BRA `(.L_x_114) ;  /* 0x0000000000409947 */ /* 0x000fea0003800000 */
[----:B------:R-:W2:Y:S01]  /*6610*/  LDCU.64 UR8, c[0x4][0x78] ;  /* 0x01000f00ff0877ac */ /* 0x000ea20008000a00 */
[----:B-1----:R-:W-:Y:S01]  /*6620*/  MOV R3, 0x0 ;  /* 0x0000000000037802 */ /* 0x002fe20000000f00 */
[----:B------:R-:W-:Y:S02]  /*6630*/  HFMA2 R12, -RZ, RZ, 0, 5.9604644775390625e-08 ;  /* 0x00000001ff0c7431 */ /* 0x000fe400000001ff */
[----:B------:R-:W-:Y:S02]  /*6640*/  IMAD.MOV.U32 R8, RZ, RZ, 0x192 ;  /* 0x00000192ff087424 */ /* 0x000fe400078e00ff */
[----:B------:R-:W-:Y:S01]  /*6650*/  IMAD.MOV.U32 R13, RZ, RZ, RZ ;  /* 0x000000ffff0d7224 */ /* 0x000fe200078e00ff */
[----:B------:R-:W1:Y:S01]  /*6660*/  LDCU.64 UR6, c[0x4][0x80] ;  /* 0x01001000ff0677ac */ /* 0x000e620008000a00 */
[----:B------:R-:W3:Y:S01]  /*6670*/  LDC.64 R2, c[0x4][R3] ;  /* 0x0100000003027b82 */ /* 0x000ee20000000a00 */
[----:B------:R-:W5:Y:S01]  /*6680*/  LDCU.64 UR4, c[0x4][0x18] ;  /* 0x01000300ff0477ac */ /* 0x000f620008000a00 */
[----:B--2---:R-:W-:Y:S01]  /*6690*/  MOV R5, UR9 ;  /* 0x0000000900057c02 */ /* 0x004fe20008000f00 */
[----:B------:R-:W-:Y:S01]  /*66a0*/  IMAD.U32 R4, RZ, RZ, UR8 ;  /* 0x00000008ff047e24 */ /* 0x000fe2000f8e00ff */
[----:B-1----:R-:W-:Y:S01]  /*66b0*/  MOV R7, UR7 ;  /* 0x0000000700077c02 */ /* 0x002fe20008000f00 */
[----:B------:R-:W-:Y:S01]  /*66c0*/  IMAD.U32 R6, RZ, RZ, UR6 ;  /* 0x00000006ff067e24 */ /* 0x000fe2000f8e00ff */
[----:B-----5:R-:W-:Y:S01]  /*66d0*/  MOV R11, UR5 ;  /* 0x00000005000b7c02 */ /* 0x020fe20008000f00 */
[----:B------:R-:W-:Y:S02]  /*66e0*/  IMAD.U32 R10, RZ, RZ, UR4 ;  /* 0x00000004ff0a7e24 */ /* 0x000fe4000f8e00ff */
[----:B------:R-:W-:Y:S07]  /*66f0*/  LEPC R20, `(.L_x_114) ;  /* 0x000000001014794e */ /* 0x000fee0000000000 */
[----:B---34-:R-:W-:Y:S05]  /*6700*/  CALL.ABS.NOINC R2 ;  /* 0x0000000002007343 */ /* 0x018fea0003c00000 */
.L_x_114:
[----:B------:R-:W-:Y:S01]  /*6710*/  F2FP.F16.E4M3.UNPACK_B R4, R81 ;  /* 0x00000051ff04723e */ /* 0x000fe200020006ff */
[----:B------:R-:W-:Y:S05]  /*6720*/  WARPSYNC.ALL ;  /* 0x0000000000007948 */ /* 0x000fea0003800000 */
[----:B------:R-:W-:Y:S01]  /*6730*/  R2UR UR4, R48 ;  /* 0x00000000300472ca */ /* 0x000fe200000e0000 */
[--C-:B------:R-:W-:Y:S01]  /*6740*/  HADD2.F32 R53, -RZ, R4.reuse.H0_H0 ;  /* 0x20000004ff357230 */ /* 0x100fe20000004100 */
[-C--:B-1----:R-:W-:Y:S01]  /*6750*/  F2FP.F16.E4M3.UNPACK_B R3, R80.reuse ;  /* 0x00000050ff03723e */ /* 0x082fe200020006ff */
[----:B------:R-:W-:Y:S01]  /*6760*/  HADD2.F32 R54, -RZ, R4.H1_H1 ;  /* 0x30000004ff367230 */ /* 0x000fe20000004100 */
[----:B------:R-:W-:Y:S01]  /*6770*/  F2FP.F16.E4M3.UNPACK_B R0, R80.H1 ;  /* 0x00000050ff00723e */ /* 0x000fe200030006ff */
[----:B------:R-:W-:Y:S01]  /*6780*/  BSSY.RECONVERGENT B0, `(.L_x_115) ;  /* 0x0000099000007945 */ /* 0x000fe20003800200 */
[----:B------:R-:W-:Y:S01]  /*6790*/  F2FP.F16.E4M3.UNPACK_B R64, R83.H1 ;  /* 0x00000053ff40723e */ /* 0x000fe200030006ff */
[--C-:B------:R-:W-:Y:S01]  /*67a0*/  HADD2.F32 R2, -RZ, R3.reuse.H0_H0 ;  /* 0x20000003ff027230 */ /* 0x100fe20000004100 */
[----:B----4-:R-:W-:Y:S01]  /*67b0*/  F2FP.F16.E4M3.UNPACK_B R74, R86 ;  /* 0x00000056ff4a723e */ /* 0x010fe200020006ff */
[----:B------:R-:W-:Y:S01]  /*67c0*/  HADD2.F32 R50, -RZ, R3.H1_H1 ;  /* 0x30000003ff327230 */ /* 0x000fe20000004100 */
[----:B------:R-:W-:Y:S01]  /*67d0*/  F2FP.F16.E4M3.UNPACK_B R3, R81.H1 ;  /* 0x00000051ff03723e */ /* 0x000fe200030006ff */
[--C-:B------:R-:W-:Y:S01]  /*67e0*/  HADD2.F32 R51, -RZ, R0.reuse.H0_H0 ;  /* 0x20000000ff337230 */ /* 0x100fe20000004100 */
[----:B------:R-:W-:Y:S01]  /*67f0*/  IADD3 R114, PT, PT, R100, UR49, RZ ;  /* 0x0000003164727c10 */ /* 0x000fe2000fffe0ff */
[----:B------:R-:W-:Y:S01]  /*6800*/  HADD2.F32 R52, -RZ, R0.H1_H1 ;  /* 0x30000000ff347230 */ /* 0x000fe20000004100 */
[----:B------:R-:W-:Y:S01]  /*6810*/  LDTM.16dp32bit_t0_t15.x32 R4, tmem[UR4] ;  /* 0x00000004000479ee */ /* 0x000fe20008a80000 */
[----:B------:R-:W1:Y:S01]  /*6820*/  LDTM.16dp32bit_t16_t31.x32 R4, tmem[UR4+0x20] ;  /* 0x00002004000479ee */ /* 0x000e620008aa0000 */
[-C--:B------:R-:W-:Y:S01]  /*6830*/  F2FP.F16.E4M3.UNPACK_B R0, R82.reuse ;  /* 0x00000052ff00723e */ /* 0x080fe200020006ff */
[--C-:B------:R-:W-:Y:S01]  /*6840*/  HADD2.F32 R55, -RZ, R3.reuse.H0_H0 ;  /* 0x20000003ff377230 */ /* 0x100fe20000004100 */
[----:B------:R-:W-:Y:S01]  /*6850*/  SHF.L.U32 R117, R102, 0x4, RZ ;  /* 0x0000000466757819 */ /* 0x000fe200000006ff */
[----:B------:R-:W-:Y:S01]  /*6860*/  HADD2.F32 R56, -RZ, R3.H1_H1 ;  /* 0x30000003ff387230 */ /* 0x000fe20000004100 */
[----:B------:R-:W-:Y:S01]  /*6870*/  F2FP.F16.E4M3.UNPACK_B R3, R82.H1 ;  /* 0x00000052ff03723e */ /* 0x000fe200030006ff */
[--C-:B------:R-:W-:Y:S01]  /*6880*/  HADD2.F32 R57, -RZ, R0.reuse.H0_H0 ;  /* 0x20000000ff397230 */ /* 0x100fe20000004100 */
[----:B------:R-:W-:Y:S01]  /*6890*/  IADD3 R114, PT, PT, R114, R117, RZ ;  /* 0x0000007572727210 */ /* 0x000fe20007ffe0ff */
[----:B------:R-:W-:Y:S01]  /*68a0*/  HADD2.F32 R58, -RZ, R0.H1_H1 ;  /* 0x30000000ff3a7230 */ /* 0x000fe20000004100 */
[----:B------:R-:W-:Y:S01]  /*68b0*/  F2FP.F16.E4M3.UNPACK_B R0, R83 ;  /* 0x00000053ff00723e */ /* 0x000fe200020006ff */
[--C-:B------:R-:W-:Y:S01]  /*68c0*/  HADD2.F32 R59, -RZ, R3.reuse.H0_H0 ;  /* 0x20000003ff3b7230 */ /* 0x100fe20000004100 */
[----:B------:R-:W-:Y:S01]  /*68d0*/  ISETP.NE.AND P0, PT, R110, RZ, PT ;  /* 0x000000ff6e00720c */ /* 0x000fe20003f05270 */
[----:B------:R-:W-:Y:S01]  /*68e0*/  HADD2.F32 R60, -RZ, R3.H1_H1 ;  /* 0x30000003ff3c7230 */ /* 0x000fe20000004100 */
[-C--:B------:R-:W-:Y:S01]  /*68f0*/  F2FP.F16.E4M3.UNPACK_B R3, R84.reuse ;  /* 0x00000054ff03723e */ /* 0x080fe200020006ff */
[--C-:B------:R-:W-:Y:S01]  /*6900*/  HADD2.F32 R61, -RZ, R0.reuse.H0_H0 ;  /* 0x20000000ff3d7230 */ /* 0x100fe20000004100 */
[----:B------:R-:W-:Y:S01]  /*6910*/  ISETP.NE.AND P6, PT, R118, RZ, PT ;  /* 0x000000ff7600720c */ /* 0x000fe20003fc5270 */
[----:B------:R-:W-:Y:S01]  /*6920*/  HADD2.F32 R62, -RZ, R0.H1_H1 ;  /* 0x30000000ff3e7230 */ /* 0x000fe20000004100 */
[----:B------:R-:W-:Y:S01]  /*6930*/  F2FP.F16.E4M3.UNPACK_B R0, R84.H1 ;  /* 0x00000054ff00723e */ /* 0x000fe200030006ff */
[--C-:B------:R-:W-:Y:S02]  /*6940*/  HADD2.F32 R65, -RZ, R3.reuse.H0_H0 ;  /* 0x20000003ff417230 */ /* 0x100fe40000004100 */
[----:B------:R-:W-:Y:S01]  /*6950*/  HADD2.F32 R66, -RZ, R3.H1_H1 ;  /* 0x30000003ff427230 */ /* 0x000fe20000004100 */
[-C--:B------:R-:W-:Y:S01]  /*6960*/  F2FP.F16.E4M3.UNPACK_B R3, R85.reuse ;  /* 0x00000055ff03723e */ /* 0x080fe200020006ff */
[--C-:B------:R-:W-:Y:S02]  /*6970*/  HADD2.F32 R67, -RZ, R0.reuse.H0_H0 ;  /* 0x20000000ff437230 */ /* 0x100fe40000004100 */
[----:B------:R-:W-:Y:S01]  /*6980*/  HADD2.F32 R68, -RZ, R0.H1_H1 ;  /* 0x30000000ff447230 */ /* 0x000fe20000004100 */
[----:B------:R-:W-:Y:S01]  /*6990*/  F2FP.F16.E4M3.UNPACK_B R0, R85.H1 ;  /* 0x00000055ff00723e */ /* 0x000fe200030006ff */
[--C-:B------:R-:W-:Y:S02]  /*69a0*/  HADD2.F32 R69, -RZ, R3.reuse.H0_H0 ;  /* 0x20000003ff457230 */ /* 0x100fe40000004100 */
[C---:B-1----:R-:W-:Y:S01]  /*69b0*/  FMUL R7, R47.reuse, R7 ;  /* 0x000000072f077220 */ /* 0x042fe20000400000 */
[----:B------:R-:W-:Y:S01]  /*69c0*/  HADD2.F32 R70, -RZ, R3.H1_H1 ;  /* 0x30000003ff467230 */ /* 0x000fe20000004100 */
[----:B------:R-:W-:Y:S01]  /*69d0*/  F2FP.F16.E4M3.UNPACK_B R3, R86.H1 ;  /* 0x00000056ff03723e */ /* 0x000fe200030006ff */
[--C-:B------:R-:W-:Y:S02]  /*69e0*/  HADD2.F32 R71, -RZ, R0.reuse.H0_H0 ;  /* 0x20000000ff477230 */ /* 0x100fe40000004100 */
[----:B------:R-:W-:Y:S02]  /*69f0*/  HADD2.F32 R72, -RZ, R0.H1_H1 ;  /* 0x30000000ff487230 */ /* 0x000fe40000004100 */
[----:B------:R-:W-:Y:S01]  /*6a00*/  FMUL R0, R47, R4 ;  /* 0x000000042f007220 */ /* 0x000fe20000400000 */
[--C-:B------:R-:W-:Y:S01]  /*6a10*/  HADD2.F32 R73, -RZ, R74.reuse.H0_H0 ;  /* 0x2000004aff497230 */ /* 0x100fe20000004100 */
[----:B------:R-:W-:Y:S01]  /*6a20*/  F2FP.F16.E4M3.UNPACK_B R4, R87 ;  /* 0x00000057ff04723e */ /* 0x000fe200020006ff */
[----:B------:R-:W-:Y:S02]  /*6a30*/  HADD2.F32 R74, -RZ, R74.H1_H1 ;  /* 0x3000004aff4a7230 */ /* 0x000fe40000004100 */
[----:B------:R-:W-:Y:S01]  /*6a40*/  FFMA R0, R49, R2, R0 ;  /* 0x0000000231007223 */ /* 0x000fe20000000000 */
[----:B------:R-:W-:Y:S01]  /*6a50*/  FMUL R2, R47, R5 ;  /* 0x000000052f027220 */ /* 0x000fe20000400000 */
[--C-:B------:R-:W-:Y:S01]  /*6a60*/  HADD2.F32 R75, -RZ, R3.reuse.H0_H0 ;  /* 0x20000003ff4b7230 */ /* 0x100fe20000004100 */
[----:B------:R-:W-:Y:S01]  /*6a70*/  F2FP.F16.E4M3.UNPACK_B R5, R87.H1 ;  /* 0x00000057ff05723e */ /* 0x000fe200030006ff */
[----:B------:R-:W-:Y:S02]  /*6a80*/  HADD2.F32 R76, -RZ, R3.H1_H1 ;  /* 0x30000003ff4c7230 */ /* 0x000fe40000004100 */
[----:B------:R-:W-:Y:S01]  /*6a90*/  FFMA R2, R49, R50, R2 ;  /* 0x0000003231027223 */ /* 0x000fe20000000002 */
[--C-:B------:R-:W-:Y:S02]  /*6aa0*/  HADD2.F32 R50, -RZ, R4.reuse.H0_H0 ;  /* 0x20000004ff327230 */ /* 0x100fe40000004100 */
[C---:B------:R-:W-:Y:S01]  /*6ab0*/  FMUL R3, R47.reuse, R6 ;  /* 0x000000062f037220 */ /* 0x040fe20000400000 */
[--C-:B------:R-:W-:Y:S02]  /*6ac0*/  HADD2.F32 R77, -RZ, R5.reuse.H1_H1 ;  /* 0x30000005ff4d7230 */ /* 0x100fe40000004100 */
[C---:B------:R-:W-:Y:S01]  /*6ad0*/  FMUL R6, R47.reuse, R11 ;  /* 0x0000000b2f067220 */ /* 0x040fe20000400000 */
[----:B------:R-:W-:Y:S01]  /*6ae0*/  FMUL R11, R47, R16 ;  /* 0x000000102f0b7220 */ /* 0x000fe20000400000 */
[C---:B------:R-:W-:Y:S01]  /*6af0*/  FFMA R3, R49.reuse, R51, R3 ;  /* 0x0000003331037223 */ /* 0x040fe20000000003 */
[----:B------:R-:W-:Y:S01]  /*6b00*/  FFMA R7, R49, R52, R7 ;  /* 0x0000003431077223 */ /* 0x000fe20000000007 */
[----:B------:R-:W-:Y:S02]  /*6b10*/  HADD2.F32 R51, -RZ, R4.H1_H1 ;  /* 0x30000004ff337230 */ /* 0x000fe40000004100 */
[C---:B------:R-:W-:Y:S01]  /*6b20*/  FMUL R4, R47.reuse, R9 ;  /* 0x000000092f047220 */ /* 0x040fe20000400000 */
[----:B------:R-:W-:Y:S02]  /*6b30*/  HADD2.F32 R52, -RZ, R5.H0_H0 ;  /* 0x20000005ff347230 */ /* 0x000fe40000004100 */
[----:B------:R-:W-:Y:S01]  /*6b40*/  FMUL R16, R47, R21 ;  /* 0x000000152f107220 */ /* 0x000fe20000400000 */
[----:B------:R-:W-:Y:S01]  /*6b50*/  F2FP.SATFINITE.E4M3.F32.PACK_AB_MERGE_C R78, R7, R3, RZ ;  /* 0x00000003074e723e */ /* 0x000fe200048070ff */
[C---:B------:R-:W-:Y:S01]  /*6b60*/  FMUL R3, R47.reuse, R8 ;  /* 0x000000082f037220 */ /* 0x040fe20000400000 */
[C---:B------:R-:W-:Y:S01]  /*6b70*/  FMUL R7, R47.reuse, R12 ;  /* 0x0000000c2f077220 */ /* 0x040fe20000400000 */
[C---:B------:R-:W-:Y:S01]  /*6b80*/  FMUL R8, R47.reuse, R13 ;  /* 0x0000000d2f087220 */ /* 0x040fe20000400000 */
[----:B------:R-:W-:Y:S01]  /*6b90*/  FMUL R12, R47, R17 ;  /* 0x000000112f0c7220 */ /* 0x000fe20000400000 */
[C---:B------:R-:W-:Y:S01]  /*6ba0*/  FFMA R3, R49.reuse, R53, R3 ;  /* 0x0000003531037223 */ /* 0x040fe20000000003 */
[----:B------:R-:W-:Y:S01]  /*6bb0*/  FFMA R4, R49, R54, R4 ;  /* 0x0000003631047223 */ /* 0x000fe20000000004 */
[C---:B------:R-:W-:Y:S01]  /*6bc0*/  FMUL R5, R47.reuse, R10 ;  /* 0x0000000a2f057220 */ /* 0x040fe20000400000 */
[C---:B------:R-:W-:Y:S01]  /*6bd0*/  FMUL R9, R47.reuse, R14 ;  /* 0x0000000e2f097220 */ /* 0x040fe20000400000 */
[C---:B------:R-:W-:Y:S01]  /*6be0*/  FMUL R10, R47.reuse, R15 ;  /* 0x0000000f2f0a7220 */ /* 0x040fe20000400000 */
[----:B------:R-:W-:Y:S01]  /*6bf0*/  FMUL R15, R47, R20 ;  /* 0x000000142f0f7220 */ /* 0x000fe20000400000 */
[C---:B------:R-:W-:Y:S01]  /*6c00*/  FFMA R5, R49.reuse, R55, R5 ;  /* 0x0000003731057223 */ /* 0x040fe20000000005 */
[C---:B------:R-:W-:Y:S01]  /*6c10*/  FFMA R6, R49.reuse, R56, R6 ;  /* 0x0000003831067223 */ /* 0x040fe20000000006 */
[C---:B------:R-:W-:Y:S01]  /*6c20*/  FFMA R7, R49.reuse, R57, R7 ;  /* 0x0000003931077223 */ /* 0x040fe20000000007 */
[C---:B------:R-:W-:Y:S01]  /*6c30*/  FFMA R8, R49.reuse, R58, R8 ;  /* 0x0000003a31087223 */ /* 0x040fe20000000008 */
[--C-:B------:R-:W-:Y:S02]  /*6c40*/  HADD2.F32 R63, -RZ, R64.reuse.H0_H0 ;  /* 0x20000040ff3f7230 */ /* 0x100fe40000004100 */
[C---:B------:R-:W-:Y:S01]  /*6c50*/  FFMA R9, R49.reuse, R59, R9 ;  /* 0x0000003b31097223 */ /* 0x040fe20000000009 */
[----:B------:R-:W-:Y:S01]  /*6c60*/  F2FP.SATFINITE.E4M3.F32.PACK_AB_MERGE_C R5, R6, R5, RZ ;  /* 0x000000050605723e */ /* 0x000fe200048070ff */
[C---:B------:R-:W-:Y:S01]  /*6c70*/  FFMA R10, R49.reuse, R60, R10 ;  /* 0x0000003c310a7223 */ /* 0x040fe2000000000a */
[C---:B------:R-:W-:Y:S01]  /*6c80*/  FFMA R11, R49.reuse, R61, R11 ;  /* 0x0000003d310b7223 */ /* 0x040fe2000000000b */
[----:B------:R-:W-:Y:S01]  /*6c90*/  FFMA R12, R49, R62, R12 ;  /* 0x0000003e310c7223 */ /* 0x000fe2000000000c */
[C---:B------:R-:W-:Y:S01]  /*6ca0*/  FMUL R20, R47.reuse, R25 ;  /* 0x000000192f147220 */ /* 0x040fe20000400000 */
[C---:B------:R-:W-:Y:S01]  /*6cb0*/  FMUL R25, R47.reuse, R30 ;  /* 0x0000001e2f197220 */ /* 0x040fe20000400000 */
[C---:B------:R-:W-:Y:S01]  /*6cc0*/  FMUL R30, R47.reuse, R35 ;  /* 0x000000232f1e7220 */ /* 0x040fe20000400000 */
[----:B------:R-:W-:Y:S01]  /*6cd0*/  F2FP.SATFINITE.E4M3.F32.PACK_AB_MERGE_C R9, R10, R9, RZ ;  /* 0x000000090a09723e */ /* 0x000fe200048070ff */
[----:B------:R-:W-:Y:S02]  /*6ce0*/  HADD2.F32 R64, -RZ, R64.H1_H1 ;  /* 0x30000040ff407230 */ /* 0x000fe40000004100 */
[C---:B------:R-:W-:Y:S01]  /*6cf0*/  FMUL R13, R47.reuse, R18 ;  /* 0x000000122f0d7220 */ /* 0x040fe20000400000 */
[C---:B------:R-:W-:Y:S01]  /*6d00*/  FMUL R14, R47.reuse, R19 ;  /* 0x000000132f0e7220 */ /* 0x040fe20000400000 */
[C---:B------:R-:W-:Y:S01]  /*6d10*/  FMUL R17, R47.reuse, R22 ;  /* 0x000000162f117220 */ /* 0x040fe20000400000 */
[----:B------:R-:W-:Y:S01]  /*6d20*/  FMUL R18, R47, R23 ;  /* 0x000000172f127220 */ /* 0x000fe20000400000 */
[C---:B------:R-:W-:Y:S01]  /*6d30*/  FFMA R13, R49.reuse, R63, R13 ;  /* 0x0000003f310d7223 */ /* 0x040fe2000000000d */
[C---:B------:R-:W-:Y:S01]  /*6d40*/  FFMA R14, R49.reuse, R64, R14 ;  /* 0x00000040310e7223 */ /* 0x040fe2000000000e */
[----:B------:R-:W-:Y:S01]  /*6d50*/  FFMA R15, R49, R65, R15 ;  /* 0x00000041310f7223 */ /* 0x000fe2000000000f */
[----:B------:R-:W-:Y:S01]  /*6d60*/  FMUL R19, R47, R24 ;  /* 0x000000182f137220 */ /* 0x000fe20000400000 */
[C---:B------:R-:W-:Y:S01]  /*6d70*/  FFMA R16, R49.reuse, R66, R16 ;  /* 0x0000004231107223 */ /* 0x040fe20000000010 */
[----:B------:R-:W-:Y:S01]  /*6d80*/  FFMA R17, R49, R67, R17 ;  /* 0x0000004331117223 */ /* 0x000fe20000000011 */
[----:B------:R-:W-:Y:S01]  /*6d90*/  F2FP.SATFINITE.E4M3.F32.PACK_AB_MERGE_C R13, R14, R13, RZ ;  /* 0x0000000d0e0d723e */ /* 0x000fe200048070ff */
[C---:B------:R-:W-:Y:S01]  /*6da0*/  FMUL R21, R47.reuse, R26 ;  /* 0x0000001a2f157220 */ /* 0x040fe20000400000 */
[----:B------:R-:W-:Y:S01]  /*6db0*/  FMUL R22, R47, R27 ;  /* 0x0000001b2f167220 */ /* 0x000fe20000400000 */
[C---:B------:R-:W-:Y:S01]  /*6dc0*/  FFMA R18, R49.reuse, R68, R18 ;  /* 0x0000004431127223 */ /* 0x040fe20000000012 */
[----:B------:R-:W-:Y:S01]  /*6dd0*/  FFMA R19, R49, R69, R19 ;  /* 0x0000004531137223 */ /* 0x000fe20000000013 */
[----:B------:R-:W-:Y:S01]  /*6de0*/  FMUL R23, R47, R28 ;  /* 0x0000001c2f177220 */ /* 0x000fe20000400000 */
[----:B------:R-:W-:Y:S01]  /*6df0*/  FFMA R20, R49, R70, R20 ;  /* 0x0000004631147223 */ /* 0x000fe20000000014 */
[----:B------:R-:W-:Y:S01]  /*6e00*/  FMUL R24, R47, R29 ;  /* 0x0000001d2f187220 */ /* 0x000fe20000400000 */
[C---:B------:R-:W-:Y:S01]  /*6e10*/  FFMA R21, R49.reuse, R71, R21 ;  /* 0x0000004731157223 */ /* 0x040fe20000000015 */
[----:B------:R-:W-:Y:S01]  /*6e20*/  FFMA R22, R49, R72, R22 ;  /* 0x0000004831167223 */ /* 0x000fe20000000016 */
[C---:B------:R-:W-:Y:S01]  /*6e30*/  FMUL R26, R47.reuse, R31 ;  /* 0x0000001f2f1a7220 */ /* 0x040fe20000400000 */
[----:B------:R-:W-:Y:S01]  /*6e40*/  FMUL R27, R47, R32 ;  /* 0x000000202f1b7220 */ /* 0x000fe20000400000 */
[----:B------:R-:W-:Y:S01]  /*6e50*/  FFMA R23, R49, R73, R23 ;  /* 0x0000004931177223 */ /* 0x000fe20000000017 */
[----:B------:R-:W-:Y:S01]  /*6e60*/  FMUL R28, R47, R33 ;  /* 0x000000212f1c7220 */ /* 0x000fe20000400000 */
[----:B------:R-:W-:Y:S01]  /*6e70*/  FFMA R24, R49, R74, R24 ;  /* 0x0000004a31187223 */ /* 0x000fe20000000018 */
[----:B------:R-:W-:Y:S01]  /*6e80*/  FMUL R29, R47, R34 ;  /* 0x000000222f1d7220 */ /* 0x000fe20000400000 */
[C---:B------:R-:W-:Y:S01]  /*6e90*/  FFMA R25, R49.reuse, R75, R25 ;  /* 0x0000004b31197223 */ /* 0x040fe20000000019 */
[C---:B------:R-:W-:Y:S01]  /*6ea0*/  FFMA R26, R49.reuse, R76, R26 ;  /* 0x0000004c311a7223 */ /* 0x040fe2000000001a */
[C---:B------:R-:W-:Y:S01]  /*6eb0*/  FFMA R27, R49.reuse, R50, R27 ;  /* 0x00000032311b7223 */ /* 0x040fe2000000001b */
[C---:B------:R-:W-:Y:S01]  /*6ec0*/  FFMA R28, R49.reuse, R51, R28 ;  /* 0x00000033311c7223 */ /* 0x040fe2000000001c */
[----:B------:R-:W-:Y:S01]  /*6ed0*/  F2FP.SATFINITE.E4M3.F32.PACK_AB_MERGE_C R17, R18, R17, RZ ;  /* 0x000000111211723e */ /* 0x000fe200048070ff */
[C---:B------:R-:W-:Y:S01]  /*6ee0*/  FFMA R29, R49.reuse, R52, R29 ;  /* 0x00000034311d7223 */ /* 0x040fe2000000001d */
[----:B------:R-:W-:Y:S01]  /*6ef0*/  F2FP.SATFINITE.E4M3.F32.PACK_AB_MERGE_C R21, R22, R21, RZ ;  /* 0x000000151615723e */ /* 0x000fe200048070ff */
[----:B------:R-:W-:Y:S01]  /*6f00*/  FFMA R30, R49, R77, R30 ;  /* 0x0000004d311e7223 */ /* 0x000fe2000000001e */
[----:B------:R-:W-:Y:S02]  /*6f10*/  F2FP.SATFINITE.E4M3.F32.PACK_AB_MERGE_C R32, R2, R0, R78 ;  /* 0x000000000220723e */ /* 0x000fe4000480704e */
[----:B------:R-:W-:Y:S02]  /*6f20*/  F2FP.SATFINITE.E4M3.F32.PACK_AB_MERGE_C R33, R4, R3, R5 ;  /* 0x000000030421723e */ /* 0x000fe40004807005 */
[----:B------:R-:W-:Y:S02]  /*6f30*/  F2FP.SATFINITE.E4M3.F32.PACK_AB_MERGE_C R34, R8, R7, R9 ;  /* 0x000000070822723e */ /* 0x000fe40004807009 */
[----:B------:R-:W-:Y:S02]  /*6f40*/  F2FP.SATFINITE.E4M3.F32.PACK_AB_MERGE_C R35, R12, R11, R13 ;  /* 0x0000000b0c23723e */ /* 0x000fe4000480700d */
[----:B------:R-:W-:Y:S02]  /*6f50*/  F2FP.SATFINITE.E4M3.F32.PACK_AB_MERGE_C R16, R16, R15, R17 ;  /* 0x0000000f1010723e */ /* 0x000fe40004807011 */
[----:B------:R-:W-:Y:S01]  /*6f60*/  F2FP.SATFINITE.E4M3.F32.PACK_AB_MERGE_C R17, R20, R19, R21 ;  /* 0x000000131411723e */ /* 0x000fe20004807015 */
[----:B------:R1:W-:Y:S01]  /*6f70*/  STS.128 [R100+UR49+0x4400], R32 ;  /* 0x0044002064007988 */ /* 0x0003e20008000c31 */
[----:B------:R-:W-:Y:S02]  /*6f80*/  F2FP.SATFINITE.E4M3.F32.PACK_AB_MERGE_C R18, R26, R25, RZ ;  /* 0x000000191a12723e */ /* 0x000fe400048070ff */
[----:B------:R-:W-:Y:S02]  /*6f90*/  F2FP.SATFINITE.E4M3.F32.PACK_AB_MERGE_C R19, R30, R29, RZ ;  /* 0x0000001d1e13723e */ /* 0x000fe400048070ff */
[----:B------:R-:W-:Y:S02]  /*6fa0*/  F2FP.SATFINITE.E4M3.F32.PACK_AB_MERGE_C R18, R24, R23, R18 ;  /* 0x000000171812723e */ /* 0x000fe40004807012 */
[----:B------:R-:W-:Y:S02]  /*6fb0*/  F2FP.SATFINITE.E4M3.F32.PACK_AB_MERGE_C R19, R28, R27, R19 ;  /* 0x0000001b1c13723e */ /* 0x000fe40004807013 */
[----:B------:R-:W-:Y:S02]  /*6fc0*/  LEA R0, R105, UR49, 0x3 ;  /* 0x0000003169007c11 */ /* 0x000fe4000f8e18ff */
[----:B------:R-:W-:Y:S01]  /*6fd0*/  @P6 SHF.L.U32 R2, R104, 0x1f, RZ ;  /* 0x0000001f68026819 */ /* 0x000fe200000006ff */
[----:B------:R1:W-:Y:S01]  /*6fe0*/  STS.128 [R114+0x4410], R16 ;  /* 0x0044101072007388 */ /* 0x0003e20000000c00 */
[----:B------:R-:W-:Y:S01]  /*6ff0*/  @!PT LDS RZ, [RZ] ;  /* 0x00000000fffff984 */ /* 0x000fe20000000800 */
[----:B------:R-:W-:Y:S01]  /*7000*/  @!PT LDS RZ, [RZ] ;  /* 0x00000000fffff984 */ /* 0x000fe20000000800 */
[----:B------:R-:W-:Y:S01]  /*7010*/  @!PT LDS RZ, [RZ] ;  /* 0x00000000fffff984 */ /* 0x000fe20000000800 */
[----:B------:R-:W-:Y:S01]  /*7020*/  @!PT LDS RZ, [RZ] ;  /* 0x00000000fffff984 */ /* 0x000fe20000000800 */
[----:B------:R2:W-:Y:S07]  /*7030*/  MEMBAR.ALL.CTA ;  /* 0x0000000000007992 */ /* 0x0005ee0000008000 */
[----:B--2---:R-:W2:Y:S02]  /*7040*/  FENCE.VIEW.ASYNC.S ;  /* 0x00000000000073c6 */ /* 0x004ea40000000000 */
[----:B--2---:R-:W-:Y:S06]  /*7050*/  BAR.SYNC.DEFER_BLOCKING 0x1, 0x80 ;  /* 0x0042000000007b1d */ /* 0x004fec0000010000 */
[----:B------:R-:W-:Y:S05]  /*7060*/  @P0 BRA `(.L_x_116) ;  /* 0x0000000000280947 */ /* 0x000fea0003800000 */
[----:B------:R-:W-:Y:S02]  /*7070*/  UIADD3 UR4, UPT, UPT, UR49, 0x4400, URZ ;  /* 0x0000440031047890 */ /* 0x000fe4000fffe0ff */
[----:B------:R-:W-:Y:S01]  /*7080*/  UIADD3 UR6, UP0, UPT, UR52, 0x680, URZ ;  /* 0x0000068034067890 */ /* 0x000fe2000ff1e0ff */
[----:B------:R-:W-:Y:S03]  /*7090*/  UMOV UR43, UR36 ;  /* 0x00000024002b7c82 */ /* 0x000fe60008000000 */
[----:B------:R-:W-:Y:S01]  /*70a0*/  MOV R109, UR4 ;  /* 0x00000004006d7c02 */ /* 0x000fe20008000f00 */
[----:B------:R-:W-:Y:S03]  /*70b0*/  UIADD3.X UR7, UPT, UPT, URZ, UR53, URZ, UP0, !UPT ;  /* 0x00000035ff077290 */ /* 0x000fe600087fe4ff */
[----:B------:R-:W-:Y:S11]  /*70c0*/  R2UR UR40, R109 ;  /* 0x000000006d2872ca */ /* 0x000ff600000e0000 */
[----:B------:R-:W-:Y:S02]  /*70d0*/  @!UPT UIADD3 URZ, UPT, UPT, URZ, URZ, URZ ;  /* 0x000000fffffff290 */ /* 0x000fe4000fffe0ff */
[----:B------:R2:W-:Y:S01]  /*70e0*/  UTMASTG.3D [UR40], [UR6] ;  /* 0x00000028060073b5 */ /* 0x0005e20008010000 */
[----:B------:R0:W-:Y:S01]  /*70f0*/  UTMACMDFLUSH ;  /* 0x00000000000079b7 */ /* 0x0001e20000000000 */
[----:B--2---:R-:W-:Y:S04]  /*7100*/  DEPBAR.LE SB0, 0x1 ;  /* 0x000080400000791a */ /* 0x004fe80000000000 */
.L_x_116:
[----:B------:R-:W-:Y:S05]  /*7110*/  BSYNC.RECONVERGENT B0 ;  /* 0x0000000000007941 */ /* 0x000fea0003800200 */
.L_x_115:
[----:B------:R-:W-:Y:S06]  /*7120*/  BAR.SYNC.DEFER_BLOCKING 0x1, 0x80 ;  /* 0x0042000000007b1d */ /* 0x000fec0000010000 */
[----:B------:R-:W2:Y:S01]  /*7130*/  @P6 SYNCS.PHASECHK.TRANS64.TRYWAIT P0, [R0+URZ+0x140], R2 ;  /* 0x00014002000065a7 */ /* 0x000ea200080011ff */
[----:B------:R-:W-:Y:S01]  /*7140*/  BSSY B1, `(.L_x_117) ;  /* 0x0000021000017945 */ /* 0x000fe20003800000 */
[----:B--2---:R-:W-:Y:S03]  /*7150*/  @P6 SEL R115, RZ, 0x1, !P0 ;  /* 0x00000001ff736807 */ /* 0x004fe60004000000 */
[----:B------:R-:W-:Y:S05]  /*7160*/  @!P6 BRA `(.L_x_118) ;  /* 0x000000000078e947 */ /* 0x000fea0003800000 */
[----:B------:R-:W-:Y:S01]  /*7170*/  ISETP.NE.AND P1, PT, R116, RZ, PT ;  /* 0x000000ff7400720c */ /* 0x000fe20003f25270 */
[----:B------:R-:W-:Y:S01]  /*7180*/  BSSY B0, `(.L_x_119) ;  /* 0x0000009000007945 */ /* 0x000fe20003800000 */
[----:B------:R-:W-:Y:S11]  /*7190*/  ISETP.NE.AND P0, PT, R115, RZ, PT ;  /* 0x000000ff7300720c */ /* 0x000ff60003f05270 */
[----:B------:R-:W-:Y:S05]  /*71a0*/  @P1 IMAD R2, R105, 0x1000, R100 ;  /* 0x0000100069021824 */ /* 0x000fea00078e0264 */
[----:B------:R-:W-:Y:S05]  /*71b0*/  @P1 IADD3 R4, PT, PT, R2, UR49, RZ ;  /* 0x0000003102041c10 */ /* 0x000fea000fffe0ff */
[----:B------:R-:W-:Y:S01]  /*71c0*/  @P1 IMAD.IADD R4, R4, 0x1, R117 ;  /* 0x0000000104041824 */ /* 0x000fe200078e0275 */
[----:B------:R-:W-:Y:S06]  /*71d0*/  @P0 BRA `(.L_x_120) ;  /* 0x00000000000c0947 */ /* 0x000fec0003800000 */
[----:B------:R-:W-:Y:S04]  /*71e0*/  SHF.L.U32 R3, R104, 0x1f, RZ ;  /* 0x0000001f68037819 */ /* 0x000fe800000006ff */
[----:B------:R-:W2:Y:S02]  /*71f0*/  SYNCS.PHASECHK.TRANS64.TRYWAIT P0, [R0+URZ+0x140], R3 ;  /* 0x00014003000075a7 */ /* 0x000ea400080011ff */
[----:B--2---:R-:W-:Y:S05]  /*7200*/  @!P0 BRA `(.L_x_121) ;  /* 0x00000038004c8947 */ /* 0x004fea0003800000 */
.L_x_120:
[----:B------:R-:W-:Y:S05]  /*7210*/  BSYNC B0 ;  /* 0x0000000000007941 */ /* 0x000fea0003800000 */
.L_x_119:
[----:B------:R-:W-:Y:S01]  /*7220*/  ISETP.NE.AND P0, PT, R116, RZ, PT ;  /* 0x000000ff7400720c */ /* 0x000fe20003f05270 */
[----:B------:R-:W-:Y:S11]  /*7230*/  VIADD R105, R105, 0x1 ;  /* 0x0000000169697836 */ /* 0x000ff60000000000 */
[----:B------:R-:W-:Y:S01]  /*7240*/  @!UPT UIADD3 URZ, UPT, UPT, URZ, URZ, URZ ;  /* 0x000000fffffff290 */ /* 0x000fe2000fffe0ff */
[----:B------:R3:W4:Y:S04]  /*7250*/  @P0 LDS.128 R80, [R2+UR49+0x400] ;  /* 0x0004003102500984 */ /* 0x0007280008000c00 */
[----:B------:R1:W1:Y:S01]  /*7260*/  @P0 LDS.128 R84, [R4+0x410] ;  /* 0x0004100004540984 */ /* 0x0002620000000c00 */
        /* <DEDUP_REMOVED lines=8> */
[----:B---3--:R-:W-:Y:S02]  /*72f0*/  VIADD R2, R0, 0x160 ;  /* 0x0000016000027836 */ /* 0x008fe40000000000 */
[----:B--2---:R-:W-:Y:S05]  /*7300*/  IMAD.U32 R0, RZ, RZ, UR37 ;  /* 0x00000025ff007e24 */ /* 0x004fea000f8e00ff */
[----:B------:R-:W-:Y:S04]  /*7310*/  PRMT R0, R0, 0x654, R2 ;  /* 0x0000065400007816 */ /* 0x000fe80000000002 */
[----:B-----5:R2:W-:Y:S02]  /*7320*/  SYNCS.ARRIVE.TRANS64.RED.A1T0 RZ, [R0+URZ], RZ ;  /* 0x000000ff00ff79a7 */ /* 0x0205e400081004ff */
[----:B--2---:R-:W-:Y:S04]  /*7330*/  SEL R0, RZ, 0x1, P0 ;  /* 0x00000001ff007807 */ /* 0x004fe80000000000 */
[----:B-1--4-:R-:W-:Y:S02]  /*7340*/  LOP3.LUT R104, R104, R0, RZ, 0x3c, !PT ;  /* 0x0000000068687212 */ /* 0x012fe400078e3cff */
.L_x_118:
[----:B------:R-:W-:Y:S05]  /*7350*/  BSYNC B1 ;  /* 0x0000000000017941 */ /* 0x000fea0003800000 */
.L_x_117:
[----:B------:R-:W-:Y:S05]  /*7360*/  VIADD R0, R48, 0x40 ;  /* 0x0000004030007836 */ /* 0x000fea0000000000 */
[----:B------:R-:W-:Y:S04]  /*7370*/  SHF.R.U32.HI R0, RZ, 0x15, R0 ;  /* 0x00000015ff007819 */ /* 0x000fe80000011600 */
[----:B------:R-:W-:Y:S11]  /*7380*/  LOP3.LUT P0, RZ, R0, 0x3, R101, 0x48, !PT ;  /* 0x0000000300ff7812 */ /* 0x000ff60007804865 */
[----:B------:R-:W-:Y:S02]  /*7390*/  @!UPT UIADD3 URZ, UPT, UPT, URZ, URZ, URZ ;  /* 0x000000fffffff290 */ /* 0x000fe4000fffe0ff */
[----:B------:R-:W-:Y:S05]  /*73a0*/  @!P0 BRA `(.L_x_122) ;  /* 0x0000000000408947 */ /* 0x000fea0003800000 */
[----:B------:R-:W2:Y:S01]  /*73b0*/  LDCU.64 UR8, c[0x4][0x78] ;  /* 0x01000f00ff0877ac */ /* 0x000ea20008000a00 */
[----:B------:R-:W-:Y:S01]  /*73c0*/  MOV R3, 0x0 ;  /* 0x0000000000037802 */ /* 0x000fe20000000f00 */
[----:B------:R-:W-:Y:S02]  /*73d0*/  HFMA2 R12, -RZ, RZ, 0, 5.9604644775390625e-08 ;  /* 0x00000001ff0c7431 */ /* 0x000fe400000001ff */
[----:B------:R-:W-:Y:S02]  /*73e0*/  IMAD.MOV.U32 R8, RZ, RZ, 0x192 ;  /* 0x00000192ff087424 */ /* 0x000fe400078e00ff */
[----:B------:R-:W-:Y:S01]  /*73f0*/  IMAD.MOV.U32 R13, RZ, RZ, RZ ;  /* 0x000000ffff0d7224 */ /* 0x000fe200078e00ff */
[----:B------:R-:W3:Y:S01]  /*7400*/  LDCU.64 UR6, c[0x4][0x80] ;  /* 0x01001000ff0677ac */ /* 0x000ee20008000a00 */
[----:B------:R-:W4:Y:S01]  /*7410*/  LDC.64 R2, c[0x4][R3] ;  /* 0x0100000003027b82 */ /* 0x000f220000000a00 */
[----:B------:R-:W5:Y:S01]  /*7420*/  LDCU.64 UR4, c[0x4][0x18] ;  /* 0x01000300ff0477ac */ /* 0x000f620008000a00 */
[----:B--2---:R-:W-:Y:S01]  /*7430*/  MOV R5, UR9 ;  /* 0x0000000900057c02 */ /* 0x004fe20008000f00 */
[----:B------:R-:W-:Y:S01]  /*7440*/  IMAD.U32 R4, RZ, RZ, UR8 ;  /* 0x00000008ff047e24 */ /* 0x000fe2000f8e00ff */
[----:B---3--:R-:W-:Y:S01]  /*7450*/  MOV R7, UR7 ;  /* 0x0000000700077c02 */ /* 0x008fe20008000f00 */
[----:B------:R-:W-:Y:S01]  /*7460*/  IMAD.U32 R6, RZ, RZ, UR6 ;  /* 0x00000006ff067e24 */ /* 0x000fe2000f8e00ff */
[----:B-----5:R-:W-:Y:S01]  /*7470*/  MOV R11, UR5 ;  /* 0x00000005000b7c02 */ /* 0x020fe20008000f00 */
[----:B------:R-:W-:Y:S02]  /*7480*/  IMAD.U32 R10, RZ, RZ, UR4 ;  /* 0x00000004ff0a7e24 */ /* 0x000fe4000f8e00ff */
[----:B------:R-:W-:Y:S07]  /*7490*/  LEPC R20, `(.L_x_122) ;  /* 0x000000001014794e */ /* 0x000fee0000000000 */
[----:B-1--4-:R-:W-:Y:S05]  /*74a0*/  CALL.ABS.NOINC R2 ;  /* 0x0000000002007343 */ /* 0x012fea0003c00000 */
.L_x_122:
[-C--:B------:R-:W-:Y:S01]  /*74b0*/  F2FP.F16.E4M3.UNPACK_B R0, R81.reuse ;  /* 0x00000051ff00723e */ /* 0x080fe200020006ff */
[----:B------:R-:W-:Y:S05]  /*74c0*/  WARPSYNC.ALL ;  /* 0x0000000000007948 */ /* 0x000fea0003800000 */
[----:B------:R-:W-:Y:S01]  /*74d0*/  R2UR UR4, R48 ;  /* 0x00000000300472ca */ /* 0x000fe200000e0000 */
[--C-:B------:R-:W-:Y:S01]  /*74e0*/  HADD2.F32 R54, -RZ, R0.reuse.H0_H0 ;  /* 0x20000000ff367230 */ /* 0x100fe20000004100 */
[-C--:B------:R-:W-:Y:S01]  /*74f0*/  F2FP.F16.E4M3.UNPACK_B R2, R80.reuse.H1 ;  /* 0x00000050ff02723e */ /* 0x080fe200030006ff */
[----:B------:R-:W-:Y:S01]  /*7500*/  HADD2.F32 R55, -RZ, R0.H1_H1 ;  /* 0x30000000ff377230 */ /* 0x000fe20000004100 */
[----:B------:R-:W-:Y:S01]  /*7510*/  F2FP.F16.E4M3.UNPACK_B R0, R81.H1 ;  /* 0x00000051ff00723e */ /* 0x000fe200030006ff */
[----:B------:R-:W-:Y:S01]  /*7520*/  BSSY.RECONVERGENT B0, `(.L_x_123) ;  /* 0x0000095000007945 */ /* 0x000fe20003800200 */
[----:B------:R-:W-:Y:S01]  /*7530*/  F2FP.F16.E4M3.UNPACK_B R3, R80 ;  /* 0x00000050ff03723e */ /* 0x000fe200020006ff */
[----:B------:R-:W-:Y:S01]  /*7540*/  HADD2.F32 R52, -RZ, R2.H0_H0 ;  /* 0x20000002ff347230 */ /* 0x000fe20000004100 */
[----:B------:R-:W-:Y:S01]  /*7550*/  ISETP.NE.AND P0, PT, R110, RZ, PT ;  /* 0x000000ff6e00720c */ /* 0x000fe20003f05270 */
[--C-:B------:R-:W-:Y:S01]  /*7560*/  HADD2.F32 R56, -RZ, R0.reuse.H0_H0 ;  /* 0x20000000ff387230 */ /* 0x100fe20000004100 */
[----:B------:R-:W-:Y:S01]  /*7570*/  ISETP.NE.AND P6, PT, R118, RZ, PT ;  /* 0x000000ff7600720c */ /* 0x000fe20003fc5270 */
[----:B------:R-:W-:Y:S01]  /*7580*/  HADD2.F32 R57, -RZ, R0.H1_H1 ;  /* 0x30000000ff397230 */ /* 0x000fe20000004100 */
[-C--:B------:R-:W-:Y:S01]  /*7590*/  F2FP.F16.E4M3.UNPACK_B R0, R83.reuse ;  /* 0x00000053ff00723e */ /* 0x080fe200020006ff */
[----:B-1----:R-:W-:Y:S01]  /*75a0*/  LDTM.16dp32bit_t0_t15.x32 R4, tmem[UR4+0x40] ;  /* 0x00004004000479ee */ /* 0x002fe20008a80000 */
[----:B------:R-:W1:Y:S01]  /*75b0*/  LDTM.16dp32bit_t16_t31.x32 R4, tmem[UR4+0x60] ;  /* 0x00006004000479ee */ /* 0x000e620008aa0000 */
[----:B------:R-:W-:Y:S01]  /*75c0*/  HADD2.F32 R53, -RZ, R2.H1_H1 ;  /* 0x30000002ff357230 */ /* 0x000fe20000004100 */
[----:B------:R-:W-:Y:S01]  /*75d0*/  F2FP.F16.E4M3.UNPACK_B R2, R82.H1 ;  /* 0x00000052ff02723e */ /* 0x000fe200030006ff */
[--C-:B------:R-:W-:Y:S02]  /*75e0*/  HADD2.F32 R50, -RZ, R3.reuse.H0_H0 ;  /* 0x20000003ff327230 */ /* 0x100fe40000004100 */
[--C-:B------:R-:W-:Y:S02]  /*75f0*/  HADD2.F32 R62, -RZ, R0.reuse.H0_H0 ;  /* 0x20000000ff3e7230 */ /* 0x100fe40000004100 */
[----:B------:R-:W-:Y:S01]  /*7600*/  HADD2.F32 R63, -RZ, R0.H1_H1 ;  /* 0x30000000ff3f7230 */ /* 0x000fe20000004100 */
[----:B------:R-:W-:Y:S01]  /*7610*/  F2FP.F16.E4M3.UNPACK_B R0, R84.H1 ;  /* 0x00000054ff00723e */ /* 0x000fe200030006ff */
[--C-:B------:R-:W-:Y:S02]  /*7620*/  HADD2.F32 R60, -RZ, R2.reuse.H0_H0 ;  /* 0x20000002ff3c7230 */ /* 0x100fe40000004100 */
[----:B------:R-:W-:Y:S01]  /*7630*/  HADD2.F32 R61, -RZ, R2.H1_H1 ;  /* 0x30000002ff3d7230 */ /* 0x000fe20000004100 */
[----:B------:R-:W-:Y:S01]  /*7640*/  F2FP.F16.E4M3.UNPACK_B R2, R83.H1 ;  /* 0x00000053ff02723e */ /* 0x000fe200030006ff */
[----:B------:R-:W-:Y:S01]  /*7650*/  HADD2.F32 R51, -RZ, R3.H1_H1 ;  /* 0x30000003ff337230 */ /* 0x000fe20000004100 */
[----:B------:R-:W-:Y:S01]  /*7660*/  F2FP.F16.E4M3.UNPACK_B R3, R82 ;  /* 0x00000052ff03723e */ /* 0x000fe200020006ff */
[--C-:B------:R-:W-:Y:S02]  /*7670*/  HADD2.F32 R68, -RZ, R0.reuse.H0_H0 ;  /* 0x20000000ff447230 */ /* 0x100fe40000004100 */
[----:B------:R-:W-:Y:S01]  /*7680*/  HADD2.F32 R69, -RZ, R0.H1_H1 ;  /* 0x30000000ff457230 */ /* 0x000fe20000004100 */
[-C--:B------:R-:W-:Y:S01]  /*7690*/  F2FP.F16.E4M3.UNPACK_B R0, R85.reuse.H1 ;  /* 0x00000055ff00723e */ /* 0x080fe200030006ff */
[--C-:B------:R-:W-:Y:S02]  /*76a0*/  HADD2.F32 R64, -RZ, R2.reuse.H0_H0 ;  /* 0x20000002ff407230 */ /* 0x100fe40000004100 */
[----:B------:R-:W-:Y:S01]  /*76b0*/  HADD2.F32 R65, -RZ, R2.H1_H1 ;  /* 0x30000002ff417230 */ /* 0x000fe20000004100 */
[----:B------:R-:W-:Y:S01]  /*76c0*/  F2FP.F16.E4M3.UNPACK_B R2, R85 ;  /* 0x00000055ff02723e */ /* 0x000fe200020006ff */
[--C-:B------:R-:W-:Y:S02]  /*76d0*/  HADD2.F32 R58, -RZ, R3.reuse.H0_H0 ;  /* 0x20000003ff3a7230 */ /* 0x100fe40000004100 */
[C---:B-1----:R-:W-:Y:S01]  /*76e0*/  FMUL R7, R47.reuse, R7 ;  /* 0x000000072f077220 */ /* 0x042fe20000400000 */
[----:B------:R-:W-:Y:S01]  /*76f0*/  HADD2.F32 R59, -RZ, R3.H1_H1 ;  /* 0x30000003ff3b7230 */ /* 0x000fe20000004100 */
[----:B------:R-:W-:Y:S01]  /*7700*/  F2FP.F16.E4M3.UNPACK_B R3, R84 ;  /* 0x00000054ff03723e */ /* 0x000fe200020006ff */
[--C-:B------:R-:W-:Y:S02]  /*7710*/  HADD2.F32 R72, -RZ, R0.reuse.H0_H0 ;  /* 0x20000000ff487230 */ /* 0x100fe40000004100 */
[C---:B------:R-:W-:Y:S01]  /*7720*/  FMUL R11, R47.reuse, R11 ;  /* 0x0000000b2f0b7220 */ /* 0x040fe20000400000 */
[----:B------:R-:W-:Y:S01]  /*7730*/  HADD2.F32 R73, -RZ, R0.H1_H1 ;  /* 0x30000000ff497230 */ /* 0x000fe20000004100 */
[----:B------:R-:W-:Y:S01]  /*7740*/  F2FP.F16.E4M3.UNPACK_B R0, R87 ;  /* 0x00000057ff00723e */ /* 0x000fe200020006ff */
[--C-:B------:R-:W-:Y:S02]  /*7750*/  HADD2.F32 R70, -RZ, R2.reuse.H0_H0 ;  /* 0x20000002ff467230 */ /* 0x100fe40000004100 */
[C---:B------:R-:W-:Y:S01]  /*7760*/  FMUL R15, R47.reuse, R15 ;  /* 0x0000000f2f0f7220 */ /* 0x040fe20000400000 */
[----:B------:R-:W-:Y:S01]  /*7770*/  HADD2.F32 R71, -RZ, R2.H1_H1 ;  /* 0x30000002ff477230 */ /* 0x000fe20000004100 */
[-C--:B------:R-:W-:Y:S01]  /*7780*/  F2FP.F16.E4M3.UNPACK_B R2, R86.reuse.H1 ;  /* 0x00000056ff02723e */ /* 0x080fe200030006ff */
[--C-:B------:R-:W-:Y:S02]  /*7790*/  HADD2.F32 R66, -RZ, R3.reuse.H0_H0 ;  /* 0x20000003ff427230 */ /* 0x100fe40000004100 */
[----:B------:R-:W-:Y:S01]  /*77a0*/  HADD2.F32 R67, -RZ, R3.H1_H1 ;  /* 0x30000003ff437230 */ /* 0x000fe20000004100 */
[----:B------:R-:W-:Y:S01]  /*77b0*/  F2FP.F16.E4M3.UNPACK_B R3, R86 ;  /* 0x00000056ff03723e */ /* 0x000fe200020006ff */
[--C-:B------:R-:W-:Y:S02]  /*77c0*/  HADD2.F32 R78, -RZ, R0.reuse.H0_H0 ;  /* 0x20000000ff4e7230 */ /* 0x100fe40000004100 */
[----:B------:R-:W-:Y:S02]  /*77d0*/  HADD2.F32 R79, -RZ, R0.H1_H1 ;  /* 0x30000000ff4f7230 */ /* 0x000fe40000004100 */
[C---:B------:R-:W-:Y:S01]  /*77e0*/  FMUL R0, R47.reuse, R4 ;  /* 0x000000042f007220 */ /* 0x040fe20000400000 */
[--C-:B------:R-:W-:Y:S02]  /*77f0*/  HADD2.F32 R76, -RZ, R2.reuse.H0_H0 ;  /* 0x20000002ff4c7230 */ /* 0x100fe40000004100 */
[----:B------:R-:W-:Y:S01]  /*7800*/  FMUL R4, R47, R8 ;  /* 0x000000082f047220 */ /* 0x000fe20000400000 */
[----:B------:R-:W-:Y:S02]  /*7810*/  HADD2.F32 R77, -RZ, R2.H1_H1 ;  /* 0x30000002ff4d7230 */ /* 0x000fe40000004100 */
[----:B------:R-:W-:Y:S01]  /*7820*/  FFMA R0, R49, R50, R0 ;  /* 0x0000003231007223 */ /* 0x000fe20000000000 */
[--C-:B------:R-:W-:Y:S02]  /*7830*/  HADD2.F32 R74, -RZ, R3.reuse.H0_H0 ;  /* 0x20000003ff4a7230 */ /* 0x100fe40000004100 */
[C---:B------:R-:W-:Y:S01]  /*7840*/  FMUL R2, R47.reuse, R5 ;  /* 0x000000052f027220 */ /* 0x040fe20000400000 */
[----:B------:R-:W-:Y:S02]  /*7850*/  HADD2.F32 R75, -RZ, R3.H1_H1 ;  /* 0x30000003ff4b7230 */ /* 0x000fe40000004100 */
[C---:B------:R-:W-:Y:S01]  /*7860*/  FMUL R5, R47.reuse, R9 ;  /* 0x000000092f057220 */ /* 0x040fe20000400000 */
[----:B------:R-:W-:Y:S01]  /*7870*/  FMUL R8, R47, R12 ;  /* 0x0000000c2f087220 */ /* 0x000fe20000400000 */
[----:B------:R-:W-:Y:S01]  /*7880*/  FFMA R2, R49, R51, R2 ;  /* 0x0000003331027223 */ /* 0x000fe20000000002 */
[C---:B------:R-:W-:Y:S01]  /*7890*/  FMUL R9, R47.reuse, R13 ;  /* 0x0000000d2f097220 */ /* 0x040fe20000400000 */
[C---:B------:R-:W-:Y:S01]  /*78a0*/  FMUL R12, R47.reuse, R21 ;  /* 0x000000152f0c7220 */ /* 0x040fe20000400000 */
[C---:B------:R-:W-:Y:S01]  /*78b0*/  FMUL R21, R47.reuse, R30 ;  /* 0x0000001e2f157220 */ /* 0x040fe20000400000 */
[C---:B------:R-:W-:Y:S01]  /*78c0*/  FMUL R13, R47.reuse, R22 ;  /* 0x000000162f0d7220 */ /* 0x040fe20000400000 */
[C---:B------:R-:W-:Y:S01]  /*78d0*/  FMUL R22, R47.reuse, R31 ;  /* 0x0000001f2f167220 */ /* 0x040fe20000400000 */
        /* <DEDUP_REMOVED lines=8> */
[C---:B------:R-:W-:Y:S01]  /*7960*/  FFMA R6, R49.reuse, R56, R6 ;  /* 0x0000003831067223 */ /* 0x040fe20000000006 */
[C---:B------:R-:W-:Y:S01]  /*7970*/  FFMA R11, R49.reuse, R57, R11 ;  /* 0x00000039310b7223 */ /* 0x040fe2000000000b */
[C---:B------:R-:W-:Y:S01]  /*7980*/  FFMA R8, R49.reuse, R58, R8 ;  /* 0x0000003a31087223 */ /* 0x040fe20000000008 */
[----:B------:R-:W-:Y:S01]  /*7990*/  FFMA R9, R49, R59, R9 ;  /* 0x0000003b31097223 */ /* 0x000fe20000000009 */
[----:B------:R-:W-:Y:S01]  /*79a0*/  F2FP.SATFINITE.E4M3.F32.PACK_AB_MERGE_C R52, R7, R3, RZ ;  /* 0x000000030734723e */ /* 0x000fe200048070ff */
[----:B------:R-:W-:Y:S01]  /*79b0*/  FFMA R10, R49, R60, R10 ;  /* 0x0000003c310a7223 */ /* 0x000fe2000000000a */
[----:B------:R-:W-:Y:S01]  /*79c0*/  F2FP.SATFINITE.E4M3.F32.PACK_AB_MERGE_C R53, R11, R6, RZ ;  /* 0x000000060b35723e */ /* 0x000fe200048070ff */
[----:B------:R-:W-:Y:S01]  /*79d0*/  FFMA R15, R49, R61, R15 ;  /* 0x0000003d310f7223 */ /* 0x000fe2000000000f */
[C---:B------:R-:W-:Y:S01]  /*79e0*/  FMUL R3, R47.reuse, R16 ;  /* 0x000000102f037220 */ /* 0x040fe20000400000 */
[C---:B------:R-:W-:Y:S01]  /*79f0*/  FMUL R6, R47.reuse, R17 ;  /* 0x000000112f067220 */ /* 0x040fe20000400000 */
[----:B------:R-:W-:Y:S01]  /*7a00*/  F2FP.F16.E4M3.UNPACK_B R51, R87.H1 ;  /* 0x00000057ff33723e */ /* 0x000fe200030006ff */
[----:B------:R-:W-:Y:S01]  /*7a10*/  FMUL R11, R47, R20 ;  /* 0x000000142f0b7220 */ /* 0x000fe20000400000 */
[----:B------:R-:W-:Y:S01]  /*7a20*/  F2FP.SATFINITE.E4M3.F32.PACK_AB_MERGE_C R54, R15, R10, RZ ;  /* 0x0000000a0f36723e */ /* 0x000fe200048070ff */
[C---:B------:R-:W-:Y:S01]  /*7a30*/  FFMA R3, R49.reuse, R62, R3 ;  /* 0x0000003e31037223 */ /* 0x040fe20000000003 */
[----:B------:R-:W-:Y:S01]  /*7a40*/  FFMA R6, R49, R63, R6 ;  /* 0x0000003f31067223 */ /* 0x000fe20000000006 */
[----:B------:R-:W-:Y:S01]  /*7a50*/  FMUL R20, R47, R29 ;  /* 0x0000001d2f147220 */ /* 0x000fe20000400000 */
[----:B------:R-:W-:Y:S01]  /*7a60*/  F2FP.SATFINITE.E4M3.F32.PACK_AB_MERGE_C R29, R5, R4, R53 ;  /* 0x00000004051d723e */ /* 0x000fe20004807035 */
[----:B------:R-:W-:Y:S01]  /*7a70*/  FMUL R10, R47, R19 ;  /* 0x000000132f0a7220 */ /* 0x000fe20000400000 */
[----:B------:R-:W-:Y:S01]  /*7a80*/  F2FP.SATFINITE.E4M3.F32.PACK_AB_MERGE_C R30, R9, R8, R54 ;  /* 0x00000008091e723e */ /* 0x000fe20004807036 */
        /* <DEDUP_REMOVED lines=10> */
[----:B------:R-:W-:Y:S01]  /*7b30*/  FFMA R14, R49, R69, R14 ;  /* 0x00000045310e7223 */ /* 0x000fe2000000000e */
[----:B------:R-:W-:Y:S01]  /*7b40*/  FMUL R18, R47, R27 ;  /* 0x0000001b2f127220 */ /* 0x000fe20000400000 */
[C---:B------:R-:W-:Y:S01]  /*7b50*/  FFMA R15, R49.reuse, R70, R15 ;  /* 0x00000046310f7223 */ /* 0x040fe2000000000f */
[C---:B------:R-:W-:Y:S01]  /*7b60*/  FFMA R16, R49.reuse, R71, R16 ;  /* 0x0000004731107223 */ /* 0x040fe20000000010 */
[C---:B------:R-:W-:Y:S01]  /*7b70*/  FFMA R17, R49.reuse, R72, R17 ;  /* 0x0000004831117223 */ /* 0x040fe20000000011 */
[C---:B------:R-:W-:Y:S01]  /*7b80*/  FFMA R18, R49.reuse, R73, R18 ;  /* 0x0000004931127223 */ /* 0x040fe20000000012 */
[----:B------:R-:W-:Y:S01]  /*7b90*/  FFMA R19, R49, R74, R19 ;  /* 0x0000004a31137223 */ /* 0x000fe20000000013 */
[----:B------:R-:W-:Y:S01]  /*7ba0*/  FMUL R23, R47, R32 ;  /* 0x000000202f177220 */ /* 0x000fe20000400000 */
[----:B------:R-:W-:Y:S01]  /*7bb0*/  FFMA R20, R49, R75, R20 ;  /* 0x0000004b31147223 */ /* 0x000fe20000000014 */
[----:B------:R-:W-:Y:S01]  /*7bc0*/  FMUL R24, R47, R33 ;  /* 0x000000212f187220 */ /* 0x000fe20000400000 */
[--C-:B------:R-:W-:Y:S02]  /*7bd0*/  HADD2.F32 R50, -RZ, R51.reuse.H0_H0 ;  /* 0x20000033ff327230 */ /* 0x100fe40000004100 */
[----:B------:R-:W-:Y:S01]  /*7be0*/  FFMA R21, R49, R76, R21 ;  /* 0x0000004c31157223 */ /* 0x000fe20000000015 */
[----:B------:R-:W-:Y:S02]  /*7bf0*/  HADD2.F32 R51, -RZ, R51.H1_H1 ;  /* 0x30000033ff337230 */ /* 0x000fe40000004100 */
[----:B------:R-:W-:Y:S01]  /*7c00*/  FMUL R25, R47, R34 ;  /* 0x000000222f197220 */ /* 0x000fe20000400000 */
[----:B------:R-:W-:Y:S01]  /*7c10*/  FFMA R22, R49, R77, R22 ;  /* 0x0000004d31167223 */ /* 0x000fe20000000016 */
[----:B------:R-:W-:Y:S01]  /*7c20*/  FMUL R26, R47, R35 ;  /* 0x000000232f1a7220 */ /* 0x000fe20000400000 */
[----:B------:R-:W-:Y:S01]  /*7c30*/  F2FP.SATFINITE.E4M3.F32.PACK_AB_MERGE_C R7, R10, R7, RZ ;  /* 0x000000070a07723e */ /* 0x000fe200048070ff */
[C---:B------:R-:W-:Y:S01]  /*7c40*/  FFMA R23, R49.reuse, R78, R23 ;  /* 0x0000004e31177223 */ /* 0x040fe20000000017 */
[C---:B------:R-:W-:Y:S01]  /*7c50*/  FFMA R24, R49.reuse, R79, R24 ;  /* 0x0000004f31187223 */ /* 0x040fe20000000018 */
[C---:B------:R-:W-:Y:S01]  /*7c60*/  FFMA R25, R49.reuse, R50, R25 ;  /* 0x0000003231197223 */ /* 0x040fe20000000019 */
[----:B------:R-:W-:Y:S01]  /*7c70*/  FFMA R26, R49, R51, R26 ;  /* 0x00000033311a7223 */ /* 0x000fe2000000001a */
[----:B------:R-:W-:Y:S02]  /*7c80*/  F2FP.SATFINITE.E4M3.F32.PACK_AB_MERGE_C R28, R2, R0, R52 ;  /* 0x00000000021c723e */ /* 0x000fe40004807034 */
[----:B------:R-:W-:Y:S02]  /*7c90*/  F2FP.SATFINITE.E4M3.F32.PACK_AB_MERGE_C R31, R6, R3, R7 ;  /* 0x00000003061f723e */ /* 0x000fe40004807007 */
[----:B------:R-:W-:Y:S02]  /*7ca0*/  F2FP.SATFINITE.E4M3.F32.PACK_AB_MERGE_C R13, R14, R13, RZ ;  /* 0x0000000d0e0d723e */ /* 0x000fe400048070ff */
[----:B------:R-:W-:Y:S01]  /*7cb0*/  F2FP.SATFINITE.E4M3.F32.PACK_AB_MERGE_C R17, R18, R17, RZ ;  /* 0x000000111211723e */ /* 0x000fe200048070ff */
[----:B------:R1:W-:Y:S01]  /*7cc0*/  STS.128 [R100+UR49+0x5400], R28 ;  /* 0x0054001c64007988 */ /* 0x0003e20008000c31 */
[----:B------:R-:W-:Y:S02]  /*7cd0*/  F2FP.SATFINITE.E4M3.F32.PACK_AB_MERGE_C R14, R22, R21, RZ ;  /* 0x00000015160e723e */ /* 0x000fe400048070ff */
[----:B------:R-:W-:Y:S02]  /*7ce0*/  F2FP.SATFINITE.E4M3.F32.PACK_AB_MERGE_C R25, R26, R25, RZ ;  /* 0x000000191a19723e */ /* 0x000fe400048070ff */
[----:B------:R-:W-:Y:S02]  /*7cf0*/  F2FP.SATFINITE.E4M3.F32.PACK_AB_MERGE_C R12, R12, R11, R13 ;  /* 0x0000000b0c0c723e */ /* 0x000fe4000480700d */
[----:B------:R-:W-:Y:S02]  /*7d00*/  F2FP.SATFINITE.E4M3.F32.PACK_AB_MERGE_C R13, R16, R15, R17 ;  /* 0x0000000f100d723e */ /* 0x000fe40004807011 */
        /* <DEDUP_REMOVED lines=13> */
[----:B------:R-:W-:Y:S02]  /*7de0*/  UIADD3 UR8, UP0, UPT, UR52, 0x680, URZ ;  /* 0x0000068034087890 */ /* 0x000fe4000ff1e0ff */
[----:B------:R-:W-:Y:S02]  /*7df0*/  UIADD3 UR5, UPT, UPT, UR41, 0x40, URZ ;  /* 0x0000004029057890 */ /* 0x000fe4000fffe0ff */
[----:B------:R-:W-:Y:S02]  /*7e00*/  UIADD3 UR4, UPT, UPT, UR49, 0x5400, URZ ;  /* 0x0000540031047890 */ /* 0x000fe4000fffe0ff */
[----:B------:R-:W-:Y:S01]  /*7e10*/  UIADD3.X UR9, UPT, UPT, URZ, UR53, URZ, UP0, !UPT ;  /* 0x00000035ff097290 */ /* 0x000fe200087fe4ff */
[----:B------:R-:W-:Y:S01]  /*7e20*/  UMOV UR6, UR42 ;  /* 0x0000002a00067c82 */ /* 0x000fe20008000000 */
[----:B------:R-:W-:Y:S07]  /*7e30*/  UMOV UR7, UR36 ;  /* 0x0000002400077c82 */ /* 0x000fee0008000000 */
[----:B------:R2:W-:Y:S01]  /*7e40*/  UTMASTG.3D [UR4], [UR8] ;  /* 0x00000004080073b5 */ /* 0x0005e20008010000 */
[----:B------:R0:W-:Y:S01]  /*7e50*/  UTMACMDFLUSH ;  /* 0x00000000000079b7 */ /* 0x0001e20000000000 */
[----:B--2---:R-:W-:Y:S04]  /*7e60*/  DEPBAR.LE SB0, 0x1 ;  /* 0x000080400000791a */ /* 0x004fe80000000000 */
.L_x_124:
[----:B------:R-:W-:Y:S05]  /*7e70*/  BSYNC.RECONVERGENT B0 ;  /* 0x0000000000007941 */ /* 0x000fea0003800200 */
.L_x_123:
        /* <DEDUP_REMOVED lines=15> */
.L_x_128:
[----:B------:R-:W-:Y:S05]  /*7f70*/  BSYNC B0 ;  /* 0x0000000000007941 */ /* 0x000fea0003800000 */
.L_x_127:
[----:B------:R-:W-:Y:S01]  /*7f80*/  ISETP.NE.AND P0, PT, R116, RZ, PT ;  /* 0x000000ff7400720c */ /* 0x000fe20003f05270 */
[----:B------:R-:W-:Y:S11]  /*7f90*/  VIADD R105, R105, 0x1 ;  /* 0x0000000169697836 */ /* 0x000ff60000000000 */
[----:B------:R-:W-:Y:S01]  /*7fa0*/  @!UPT UIADD3 URZ, UPT, UPT, URZ, URZ, URZ ;  /* 0x000000fffffff290 */ /* 0x000fe2000fffe0ff */
[----:B------:R3:W4:Y:S04]  /*7fb0*/  @P0 LDS.128 R84, [R2+0x410] ;  /* 0x0004100002540984 */ /* 0x0007280000000c00 */
[----:B------:R1:W1:Y:S01]  /*7fc0*/  @P0 LDS.128 R80, [R3+UR49+0x400] ;  /* 0x0004003103500984 */ /* 0x0002620008000c00 */
        /* <DEDUP_REMOVED lines=14> */
.L_x_126:
[----:B------:R-:W-:Y:S05]  /*80b0*/  BSYNC B1 ;  /* 0x0000000000017941 */ /* 0x000fea0003800000 */
.L_x_125:
[----:B------:R-:W-:Y:S05]  /*80c0*/  VIADD R0, R48, 0x80 ;  /* 0x0000008030007836 */ /* 0x000fea0000000000 */
[----:B------:R-:W-:Y:S04]  /*80d0*/  SHF.R.U32.HI R0, RZ, 0x15, R0 ;  /* 0x00000015ff007819 */ /* 0x000fe80000011600 */
[----:B------:R-:W-:Y:S11]  /*80e0*/  LOP3.LUT P0, RZ, R0, 0x3, R101, 0x48, !PT ;  /* 0x0000000300ff7812 */ /* 0x000ff60007804865 */
[----:B------:R-:W-:Y:S02]  /*80f0*/  @!UPT UIADD3 URZ, UPT, UPT, URZ, URZ, URZ ;  /* 0x000000fffffff290 */ /* 0x000fe4000fffe0ff */
[----:B------:R-:W-:Y:S05]  /*8100*/  @!P0 BRA `(.L_x_130) ;  /* 0x0000000000408947 */ /* 0x000fea0003800000 */
[----:B------:R-:W2:Y:S01]  /*8110*/  LDCU.64 UR8, c[0x4][0x78] ;  /* 0x01000f00ff0877ac */ /* 0x000ea20008000a00 */
[----:B------:R-:W-:Y:S01]  /*8120*/  MOV R3, 0x0 ;  /* 0x0000000000037802 */ /* 0x000fe20000000f00 */
[----:B-1----:R-:W-:Y:S02]  /*8130*/  HFMA2 R12, -RZ, RZ, 0, 5.9604644775390625e-08 ;  /* 0x00000001ff0c7431 */ /* 0x002fe400000001ff */
[----:B------:R-:W-:Y:S02]  /*8140*/  IMAD.MOV.U32 R8, RZ, RZ, 0x192 ;  /* 0x00000192ff087424 */ /* 0x000fe400078e00ff */
[----:B------:R-:W-:Y:S01]  /*8150*/  IMAD.MOV.U32 R13, RZ, RZ, RZ ;  /* 0x000000ffff0d7224 */ /* 0x000fe200078e00ff */
[----:B------:R-:W1:Y:S01]  /*8160*/  LDCU.64 UR6, c[0x4][0x80] ;  /* 0x01001000ff0677ac */ /* 0x000e620008000a00 */
[----:B------:R-:W3:Y:S01]  /*8170*/  LDC.64 R2, c[0x4][R3] ;  /* 0x0100000003027b82 */ /* 0x000ee20000000a00 */
[----:B------:R-:W4:Y:S01]  /*8180*/  LDCU.64 UR4, c[0x4][0x18] ;  /* 0x01000300ff0477ac */ /* 0x000f220008000a00 */
[----:B--2---:R-:W-:Y:S01]  /*8190*/  MOV R5, UR9 ;  /* 0x0000000900057c02 */ /* 0x004fe20008000f00 */
[----:B------:R-:W-:Y:S01]  /*81a0*/  IMAD.U32 R4, RZ, RZ, UR8 ;  /* 0x00000008ff047e24 */ /* 0x000fe2000f8e00ff */
[----:B-1----:R-:W-:Y:S01]  /*81b0*/  MOV R7, UR7 ;  /* 0x0000000700077c02 */ /* 0x002fe20008000f00 */
[----:B------:R-:W-:Y:S01]  /*81c0*/  IMAD.U32 R6, RZ, RZ, UR6 ;  /* 0x00000006ff067e24 */ /* 0x000fe2000f8e00ff */
[----:B----4-:R-:W-:Y:S01]  /*81d0*/  MOV R11, UR5 ;  /* 0x00000005000b7c02 */ /* 0x010fe20008000f00 */
[----:B------:R-:W-:Y:S02]  /*81e0*/  IMAD.U32 R10, RZ, RZ, UR4 ;  /* 0x00000004ff0a7e24 */ /* 0x000fe4000f8e00ff */
[----:B------:R-:W-:Y:S07]  /*81f0*/  LEPC R20, `(.L_x_130) ;  /* 0x000000001014794e */ /* 0x000fee0000000000 */
[----:B---3--:R-:W-:Y:S05]  /*8200*/  CALL.ABS.NOINC R2 ;  /* 0x0000000002007343 */ /* 0x008fea0003c00000 */
.L_x_130:
        /* <DEDUP_REMOVED lines=148> */
[----:B------:R-:W-:Y:S02]  /*8b50*/  UIADD3 UR8, UP0, UPT, UR52, 0x680, URZ ;  /* 0x0000068034087890 */ /* 0x000fe4000ff1e0ff */
[----:B------:R-:W-:Y:S02]  /*8b60*/  UIADD3 UR5, UPT, UPT, UR41, 0x80, URZ ;  /* 0x0000008029057890 */ /* 0x000fe4000fffe0ff */
[----:B------:R-:W-:Y:S01]  /*8b70*/  MOV R109, UR10 ;  /* 0x0000000a006d7c02 */ /* 0x000fe20008000f00 */
[----:B------:R-:W-:Y:S01]  /*8b80*/  UIADD3.X UR9, UPT, UPT, URZ, UR53, URZ, UP0, !UPT ;  /* 0x00000035ff097290 */ /* 0x000fe200087fe4ff */
[----:B------:R-:W-:Y:S02]  /*8b90*/  UMOV UR6, UR42 ;  /* 0x0000002a00067c82 */ /* 0x000fe40008000000 */
[----:B------:R-:W-:Y:S01]  /*8ba0*/  R2UR UR4, R109 ;  /* 0x000000006d0472ca */ /* 0x000fe200000e0000 */
[----:B------:R-:W-:Y:S11]  /*8bb0*/  UMOV UR7, UR36 ;  /* 0x0000002400077c82 */ /* 0x000ff60008000000 */
[----:B------:R-:W-:Y:S01]  /*8bc0*/  @!UPT UIADD3 URZ, UPT, UPT, URZ, URZ, URZ ;  /* 0x000000fffffff290 */ /* 0x000fe2000fffe0ff */
[----:B------:R2:W-:Y:S01]  /*8bd0*/  UTMASTG.3D [UR4], [UR8] ;  /* 0x00000004080073b5 */ /* 0x0005e20008010000 */
[----:B------:R0:W-:Y:S01]  /*8be0*/  UTMACMDFLUSH ;  /* 0x00000000000079b7 */ /* 0x0001e20000000000 */
[----:B--2---:R-:W-:Y:S04]  /*8bf0*/  DEPBAR.LE SB0, 0x1 ;  /* 0x000080400000791a */ /* 0x004fe80000000000 */
.L_x_132:
[----:B------:R-:W-:Y:S05]  /*8c00*/  BSYNC.RECONVERGENT B0 ;  /* 0x0000000000007941 */ /* 0x000fea0003800200 */
.L_x_131:
        /* <DEDUP_REMOVED lines=15> */
.L_x_136:
[----:B------:R-:W-:Y:S05]  /*8d00*/  BSYNC B0 ;  /* 0x0000000000007941 */ /* 0x000fea0003800000 */
.L_x_135:
        /* <DEDUP_REMOVED lines=19> */
.L_x_134:
[----:B------:R-:W-:Y:S05]  /*8e40*/  BSYNC B1 ;  /* 0x0000000000017941 */ /* 0x000fea0003800000 */
.L_x_133:
        /* <DEDUP_REMOVED lines=21> */
.L_x_138:
[----:B------:R-:W-:Y:S01]  /*8fa0*/  ISETP.NE.AND P0, PT, R110, RZ, PT ;  /* 0x000000ff6e00720c */ /* 0x000fe20003f05270 */
[----:B------:R-:W-:Y:S05]  /*8fb0*/  WARPSYNC.ALL ;  /* 0x0000000000007948 */ /* 0x000fea0003800000 */
[----:B------:R-:W-:Y:S01]  /*8fc0*/  R2UR UR4, R48 ;  /* 0x00000000300472ca */ /* 0x000fe200000e0000 */
[----:B------:R-:W-:Y:S01]  /*8fd0*/  BSSY.RECONVERGENT B0, `(.L_x_139) ;  /* 0x000009c000007945 */ /* 0x000fe20003800200 */
[-C--:B------:R-:W-:Y:S02]  /*8fe0*/  F2FP.F16.E4M3.UNPACK_B R2, R80.reuse ;  /* 0x00000050ff02723e */ /* 0x080fe400020006ff */
[----:B------:R-:W-:Y:S02]  /*8ff0*/  F2FP.F16.E4M3.UNPACK_B R80, R80.H1 ;  /* 0x00000050ff50723e */ /* 0x000fe400030006ff */
[-C--:B------:R-:W-:Y:S01]  /*9000*/  F2FP.F16.E4M3.UNPACK_B R51, R81.reuse ;  /* 0x00000051ff33723e */ /* 0x080fe200020006ff */
[--C-:B------:R-:W-:Y:S01]  /*9010*/  HADD2.F32 R0, -RZ, R2.reuse.H0_H0 ;  /* 0x20000002ff007230 */ /* 0x100fe20000004100 */
[----:B------:R-:W-:Y:S01]  /*9020*/  F2FP.F16.E4M3.UNPACK_B R81, R81.H1 ;  /* 0x00000051ff51723e */ /* 0x000fe200030006ff */
[----:B------:R-:W-:Y:S01]  /*9030*/  HADD2.F32 R2, -RZ, R2.H1_H1 ;  /* 0x30000002ff027230 */ /* 0x000fe20000004100 */
[-C--:B------:R-:W-:Y:S01]  /*9040*/  F2FP.F16.E4M3.UNPACK_B R55, R82.reuse ;  /* 0x00000052ff37723e */ /* 0x080fe200020006ff */
[--C-:B------:R-:W-:Y:S01]  /*9050*/  HADD2.F32 R3, -RZ, R80.reuse.H0_H0 ;  /* 0x20000050ff037230 */ /* 0x100fe20000004100 */
[----:B------:R-:W-:Y:S01]  /*9060*/  F2FP.F16.E4M3.UNPACK_B R82, R82.H1 ;  /* 0x00000052ff52723e */ /* 0x000fe200030006ff */
[----:B-1----:R-:W-:Y:S01]  /*9070*/  LDTM.16dp32bit_t0_t15.x32 R4, tmem[UR4+0xc0] ;  /* 0x0000c004000479ee */ /* 0x002fe20008a80000 */
[----:B------:R-:W1:Y:S01]  /*9080*/  LDTM.16dp32bit_t16_t31.x32 R4, tmem[UR4+0xe0] ;  /* 0x0000e004000479ee */ /* 0x000e620008aa0000 */
[----:B------:R-:W-:Y:S01]  /*9090*/  NOP ;  /* 0x0000000000007918 */ /* 0x000fe20000000000 */
[--C-:B------:R-:W-:Y:S01]  /*90a0*/  HADD2.F32 R50, -RZ, R51.reuse.H0_H0 ;  /* 0x20000033ff327230 */ /* 0x100fe20000004100 */
[----:B------:R-:W-:Y:S01]  /*90b0*/  R2UR UR5, R113 ;  /* 0x00000000710572ca */ /* 0x000fe200000e0000 */
[----:B------:R-:W-:Y:S01]  /*90c0*/  HADD2.F32 R51, -RZ, R51.H1_H1 ;  /* 0x30000033ff337230 */ /* 0x000fe20000004100 */
[----:B------:R-:W-:Y:S01]  /*90d0*/  F2FP.F16.E4M3.UNPACK_B R59, R83 ;  /* 0x00000053ff3b723e */ /* 0x000fe200020006ff */
[--C-:B------:R-:W-:Y:S01]  /*90e0*/  HADD2.F32 R54, -RZ, R55.reuse.H0_H0 ;  /* 0x20000037ff367230 */ /* 0x100fe20000004100 */
[----:B------:R-:W-:Y:S01]  /*90f0*/  F2FP.F16.E4M3.UNPACK_B R63, R84 ;  /* 0x00000054ff3f723e */ /* 0x000fe200020006ff */
[----:B------:R-:W-:Y:S01]  /*9100*/  HADD2.F32 R55, -RZ, R55.H1_H1 ;  /* 0x30000037ff377230 */ /* 0x000fe20000004100 */
[----:B------:R-:W-:Y:S01]  /*9110*/  F2FP.F16.E4M3.UNPACK_B R67, R85 ;  /* 0x00000055ff43723e */ /* 0x000fe200020006ff */
[--C-:B------:R-:W-:Y:S01]  /*9120*/  HADD2.F32 R58, -RZ, R59.reuse.H0_H0 ;  /* 0x2000003bff3a7230 */ /* 0x100fe20000004100 */
[----:B------:R-:W-:Y:S01]  /*9130*/  F2FP.F16.E4M3.UNPACK_B R71, R86 ;  /* 0x00000056ff47723e */ /* 0x000fe200020006ff */
[----:B------:R-:W-:Y:S01]  /*9140*/  HADD2.F32 R59, -RZ, R59.H1_H1 ;  /* 0x3000003bff3b7230 */ /* 0x000fe20000004100 */
[----:B------:R-:W-:Y:S01]  /*9150*/  F2FP.F16.E4M3.UNPACK_B R74, R87 ;  /* 0x00000057ff4a723e */ /* 0x000fe200020006ff */
[--C-:B------:R-:W-:Y:S01]  /*9160*/  HADD2.F32 R62, -RZ, R63.reuse.H0_H0 ;  /* 0x2000003fff3e7230 */ /* 0x100fe20000004100 */
[----:B------:R-:W-:Y:S01]  /*9170*/  F2FP.F16.E4M3.UNPACK_B R83, R83.H1 ;  /* 0x00000053ff53723e */ /* 0x000fe200030006ff */
[----:B------:R-:W-:Y:S01]  /*9180*/  UIADD3 UR5, UPT, UPT, UR5, 0x1d0, URZ ;  /* 0x000001d005057890 */ /* 0x000fe2000fffe0ff */
[----:B------:R-:W-:Y:S01]  /*9190*/  HADD2.F32 R63, -RZ, R63.H1_H1 ;  /* 0x3000003fff3f7230 */ /* 0x000fe20000004100 */
[----:B------:R-:W-:Y:S01]  /*91a0*/  F2FP.F16.E4M3.UNPACK_B R84, R84.H1 ;  /* 0x00000054ff54723e */ /* 0x000fe200030006ff */
[--C-:B------:R-:W-:Y:S01]  /*91b0*/  HADD2.F32 R66, -RZ, R67.reuse.H0_H0 ;  /* 0x20000043ff427230 */ /* 0x100fe20000004100 */
[----:B------:R-:W-:Y:S01]  /*91c0*/  UPRMT UR5, UR37, 0x654, UR5 ;  /* 0x0000065425057896 */ /* 0x000fe20008000005 */
[----:B------:R-:W-:Y:S01]  /*91d0*/  HADD2.F32 R67, -RZ, R67.H1_H1 ;  /* 0x30000043ff437230 */ /* 0x000fe20000004100 */
[----:B------:R-:W-:Y:S01]  /*91e0*/  F2FP.F16.E4M3.UNPACK_B R85, R85.H1 ;  /* 0x00000055ff55723e */ /* 0x000fe200030006ff */
[--C-:B------:R-:W-:Y:S02]  /*91f0*/  HADD2.F32 R70, -RZ, R71.reuse.H0_H0 ;  /* 0x20000047ff467230 */ /* 0x100fe40000004100 */
[C---:B-1----:R-:W-:Y:S01]  /*9200*/  FMUL R4, R47.reuse, R4 ;  /* 0x000000042f047220 */ /* 0x042fe20000400000 */
[C---:B------:R-:W-:Y:S01]  /*9210*/  FMUL R5, R47.reuse, R5 ;  /* 0x000000052f057220 */ /* 0x040fe20000400000 */
[C---:B------:R-:W-:Y:S01]  /*9220*/  FMUL R8, R47.reuse, R8 ;  /* 0x000000082f087220 */ /* 0x040fe20000400000 */
[----:B------:R-:W-:Y:S01]  /*9230*/  FMUL R9, R47, R9 ;  /* 0x000000092f097220 */ /* 0x000fe20000400000 */
[C---:B------:R-:W-:Y:S01]  /*9240*/  FFMA R4, R49.reuse, R0, R4 ;  /* 0x0000000031047223 */ /* 0x040fe20000000004 */
[----:B------:R-:W-:Y:S01]  /*9250*/  SYNCS.ARRIVE.TRANS64.RED.A1T0 RZ, [UR5], RZ ;  /* 0x000000ffffff79a7 */ /* 0x000fe20008100405 */
        /* <DEDUP_REMOVED lines=8> */
[----:B------:R-:W-:Y:S02]  /*92e0*/  HADD2.F32 R71, -RZ, R71.H1_H1 ;  /* 0x30000047ff477230 */ /* 0x000fe40000004100 */
[C---:B------:R-:W-:Y:S01]  /*92f0*/  FMUL R25, R47.reuse, R30 ;  /* 0x0000001e2f197220 */ /* 0x040fe20000400000 */
[C---:B------:R-:W-:Y:S01]  /*9300*/  FMUL R30, R47.reuse, R35 ;  /* 0x000000232f1e7220 */ /* 0x040fe20000400000 */
[----:B------:R-:W-:Y:S02]  /*9310*/  HADD2.F32 R48, -RZ, R80.H1_H1 ;  /* 0x30000050ff307230 */ /* 0x000fe40000004100 */
[C---:B------:R-:W-:Y:S01]  /*9320*/  FMUL R6, R47.reuse, R6 ;  /* 0x000000062f067220 */ /* 0x040fe20000400000 */
[C---:B------:R-:W-:Y:S01]  /*9330*/  FMUL R7, R47.reuse, R7 ;  /* 0x000000072f077220 */ /* 0x040fe20000400000 */
[--C-:B------:R-:W-:Y:S02]  /*9340*/  HADD2.F32 R52, -RZ, R81.reuse.H0_H0 ;  /* 0x20000051ff347230 */ /* 0x100fe40000004100 */
[----:B------:R-:W-:Y:S01]  /*9350*/  FMUL R10, R47, R10 ;  /* 0x0000000a2f0a7220 */ /* 0x000fe20000400000 */
[C---:B------:R-:W-:Y:S01]  /*9360*/  FFMA R6, R49.reuse, R3, R6 ;  /* 0x0000000331067223 */ /* 0x040fe20000000006 */
[----:B------:R-:W-:Y:S02]  /*9370*/  HADD2.F32 R53, -RZ, R81.H1_H1 ;  /* 0x30000051ff357230 */ /* 0x000fe40000004100 */
[C---:B------:R-:W-:Y:S01]  /*9380*/  FFMA R7, R49.reuse, R48, R7 ;  /* 0x0000003031077223 */ /* 0x040fe20000000007 */
[C---:B------:R-:W-:Y:S01]  /*9390*/  FFMA R8, R49.reuse, R50, R8 ;  /* 0x0000003231087223 */ /* 0x040fe20000000008 */
[C---:B------:R-:W-:Y:S01]  /*93a0*/  FFMA R9, R49.reuse, R51, R9 ;  /* 0x0000003331097223 */ /* 0x040fe20000000009 */
[----:B------:R-:W-:Y:S01]  /*93b0*/  FFMA R10, R49, R52, R10 ;  /* 0x00000034310a7223 */ /* 0x000fe2000000000a */
[--C-:B------:R-:W-:Y:S01]  /*93c0*/  HADD2.F32 R48, -RZ, R74.reuse.H0_H0 ;  /* 0x2000004aff307230 */ /* 0x100fe20000004100 */
[----:B------:R-:W-:Y:S01]  /*93d0*/  F2FP.SATFINITE.E4M3.F32.PACK_AB_MERGE_C R77, R7, R6, RZ ;  /* 0x00000006074d723e */ /* 0x000fe200048070ff */
[C---:B------:R-:W-:Y:S01]  /*93e0*/  FMUL R7, R47.reuse, R24 ;  /* 0x000000182f077220 */ /* 0x040fe20000400000 */
[C---:B------:R-:W-:Y:S01]  /*93f0*/  FMUL R24, R47.reuse, R29 ;  /* 0x0000001d2f187220 */ /* 0x040fe20000400000 */
[C---:B------:R-:W-:Y:S01]  /*9400*/  FMUL R29, R47.reuse, R34 ;  /* 0x000000222f1d7220 */ /* 0x040fe20000400000 */
[----:B------:R-:W-:Y:S02]  /*9410*/  HADD2.F32 R74, -RZ, R74.H1_H1 ;  /* 0x3000004aff4a7230 */ /* 0x000fe40000004100 */
[C---:B------:R-:W-:Y:S01]  /*9420*/  FMUL R11, R47.reuse, R11 ;  /* 0x0000000b2f0b7220 */ /* 0x040fe20000400000 */
[--C-:B------:R-:W-:Y:S02]  /*9430*/  HADD2.F32 R56, -RZ, R82.reuse.H0_H0 ;  /* 0x20000052ff387230 */ /* 0x100fe40000004100 */
[----:B------:R-:W-:Y:S01]  /*9440*/  FMUL R14, R47, R14 ;  /* 0x0000000e2f0e7220 */ /* 0x000fe20000400000 */
[----:B------:R-:W-:Y:S02]  /*9450*/  HADD2.F32 R57, -RZ, R82.H1_H1 ;  /* 0x30000052ff397230 */ /* 0x000fe40000004100 */
[C---:B------:R-:W-:Y:S01]  /*9460*/  FFMA R11, R49.reuse, R53, R11 ;  /* 0x00000035310b7223 */ /* 0x040fe2000000000b */
[----:B------:R-:W-:Y:S01]  /*9470*/  F2FP.F16.E4M3.UNPACK_B R86, R86.H1 ;  /* 0x00000056ff56723e */ /* 0x000fe200030006ff */
[C---:B------:R-:W-:Y:S01]  /*9480*/  FFMA R12, R49.reuse, R54, R12 ;  /* 0x00000036310c7223 */ /* 0x040fe2000000000c */
[C---:B------:R-:W-:Y:S01]  /*9490*/  FFMA R13, R49.reuse, R55, R13 ;  /* 0x00000037310d7223 */ /* 0x040fe2000000000d */
[----:B------:R-:W-:Y:S01]  /*94a0*/  F2FP.F16.E4M3.UNPACK_B R87, R87.H1 ;  /* 0x00000057ff57723e */ /* 0x000fe200030006ff */
[----:B------:R-:W-:Y:S01]  /*94b0*/  FFMA R14, R49, R56, R14 ;  /* 0x00000038310e7223 */ /* 0x000fe2000000000e */
[----:B------:R-:W-:Y:S01]  /*94c0*/  F2FP.SATFINITE.E4M3.F32.PACK_AB_MERGE_C R10, R11, R10, RZ ;  /* 0x0000000a0b0a723e */ /* 0x000fe200048070ff */
[C---:B------:R-:W-:Y:S01]  /*94d0*/  FMUL R15, R47.reuse, R15 ;  /* 0x0000000f2f0f7220 */ /* 0x040fe20000400000 */
[--C-:B------:R-:W-:Y:S02]  /*94e0*/  HADD2.F32 R60, -RZ, R83.reuse.H0_H0 ;  /* 0x20000053ff3c7230 */ /* 0x100fe40000004100 */
[----:B------:R-:W-:Y:S01]  /*94f0*/  FMUL R18, R47, R18 ;  /* 0x000000122f127220 */ /* 0x000fe20000400000 */
[----:B------:R-:W-:Y:S02]  /*9500*/  HADD2.F32 R61, -RZ, R83.H1_H1 ;  /* 0x30000053ff3d7230 */ /* 0x000fe40000004100 */
[----:B------:R-:W-:Y:S01]  /*9510*/  FFMA R15, R49, R57, R15 ;  /* 0x00000039310f7223 */ /* 0x000fe2000000000f */
[----:B------:R-:W-:Y:S01]  /*9520*/  IADD3 R45, PT, PT, R45, 0x1, RZ ;  /* 0x000000012d2d7810 */ /* 0x000fe20007ffe0ff */
[C---:B------:R-:W-:Y:S01]  /*9530*/  FFMA R16, R49.reuse, R58, R16 ;  /* 0x0000003a31107223 */ /* 0x040fe20000000010 */
        /* <DEDUP_REMOVED lines=8> */
[C---:B------:R-:W-:Y:S01]  /*95c0*/  FFMA R0, R49.reuse, R62, R0 ;  /* 0x0000003e31007223 */ /* 0x040fe20000000000 */
[C---:B------:R-:W-:Y:S01]  /*95d0*/  FFMA R2, R49.reuse, R63, R2 ;  /* 0x0000003f31027223 */ /* 0x040fe20000000002 */
[--C-:B------:R-:W-:Y:S02]  /*95e0*/  HADD2.F32 R68, -RZ, R85.reuse.H0_H0 ;  /* 0x20000055ff447230 */ /* 0x100fe40000004100 */
[----:B------:R-:W-:Y:S01]  /*95f0*/  FFMA R3, R49, R64, R3 ;  /* 0x0000004031037223 */ /* 0x000fe20000000003 */
[----:B------:R-:W-:Y:S02]  /*9600*/  HADD2.F32 R69, -RZ, R85.H1_H1 ;  /* 0x30000055ff457230 */ /* 0x000fe40000004100 */
[C---:B------:R-:W-:Y:S01]  /*9610*/  FMUL R21, R47.reuse, R26 ;  /* 0x0000001a2f157220 */ /* 0x040fe20000400000 */
[----:B------:R-:W-:Y:S01]  /*9620*/  FMUL R22, R47, R27 ;  /* 0x0000001b2f167220 */ /* 0x000fe20000400000 */
[C---:B------:R-:W-:Y:S01]  /*9630*/  FFMA R6, R49.reuse, R65, R6 ;  /* 0x0000004131067223 */ /* 0x040fe20000000006 */
[----:B------:R-:W-:Y:S01]  /*9640*/  FFMA R7, R49, R66, R7 ;  /* 0x0000004231077223 */ /* 0x000fe20000000007 */
[----:B------:R-:W-:Y:S01]  /*9650*/  FMUL R23, R47, R28 ;  /* 0x0000001c2f177220 */ /* 0x000fe20000400000 */
[C---:B------:R-:W-:Y:S01]  /*9660*/  FFMA R20, R49.reuse, R67, R20 ;  /* 0x0000004331147223 */ /* 0x040fe20000000014 */
[--C-:B------:R-:W-:Y:S02]  /*9670*/  HADD2.F32 R72, -RZ, R86.reuse.H0_H0 ;  /* 0x20000056ff487230 */ /* 0x100fe40000004100 */
[C---:B------:R-:W-:Y:S01]  /*9680*/  FFMA R21, R49.reuse, R68, R21 ;  /* 0x0000004431157223 */ /* 0x040fe20000000015 */
[----:B------:R-:W-:Y:S02]  /*9690*/  HADD2.F32 R73, -RZ, R86.H1_H1 ;  /* 0x30000056ff497230 */ /* 0x000fe40000004100 */
[----:B------:R-:W-:Y:S01]  /*96a0*/  FFMA R22, R49, R69, R22 ;  /* 0x0000004531167223 */ /* 0x000fe20000000016 */
[C---:B------:R-:W-:Y:S01]  /*96b0*/  FMUL R26, R47.reuse, R31 ;  /* 0x0000001f2f1a7220 */ /* 0x040fe20000400000 */
[----:B------:R-:W-:Y:S01]  /*96c0*/  FMUL R27, R47, R32 ;  /* 0x000000202f1b7220 */ /* 0x000fe20000400000 */
[----:B------:R-:W-:Y:S01]  /*96d0*/  FFMA R23, R49, R70, R23 ;  /* 0x0000004631177223 */ /* 0x000fe20000000017 */
[----:B------:R-:W-:Y:S01]  /*96e0*/  FMUL R28, R47, R33 ;  /* 0x000000212f1c7220 */ /* 0x000fe20000400000 */
[C---:B------:R-:W-:Y:S01]  /*96f0*/  FFMA R24, R49.reuse, R71, R24 ;  /* 0x0000004731187223 */ /* 0x040fe20000000018 */
[--C-:B------:R-:W-:Y:S02]  /*9700*/  HADD2.F32 R75, -RZ, R87.reuse.H0_H0 ;  /* 0x20000057ff4b7230 */ /* 0x100fe40000004100 */
[C---:B------:R-:W-:Y:S01]  /*9710*/  FFMA R25, R49.reuse, R72, R25 ;  /* 0x0000004831197223 */ /* 0x040fe20000000019 */
[----:B------:R-:W-:Y:S02]  /*9720*/  HADD2.F32 R76, -RZ, R87.H1_H1 ;  /* 0x30000057ff4c7230 */ /* 0x000fe40000004100 */
[----:B------:R-:W-:Y:S01]  /*9730*/  FFMA R26, R49, R73, R26 ;  /* 0x00000049311a7223 */ /* 0x000fe2000000001a */
[----:B------:R-:W-:Y:S01]  /*9740*/  F2FP.SATFINITE.E4M3.F32.PACK_AB_MERGE_C R14, R15, R14, RZ ;  /* 0x0000000e0f0e723e */ /* 0x000fe200048070ff */
[----:B------:R-:W-:Y:S01]  /*9750*/  FFMA R27, R49, R48, R27 ;  /* 0x00000030311b7223 */ /* 0x000fe2000000001b */
[----:B------:R-:W-:Y:S01]  /*9760*/  F2FP.SATFINITE.E4M3.F32.PACK_AB_MERGE_C R18, R19, R18, RZ ;  /* 0x000000121312723e */ /* 0x000fe200048070ff */
[C---:B------:R-:W-:Y:S01]  /*9770*/  FFMA R28, R49.reuse, R74, R28 ;  /* 0x0000004a311c7223 */ /* 0x040fe2000000001c */
[C---:B------:R-:W-:Y:S01]  /*9780*/  FFMA R29, R49.reuse, R75, R29 ;  /* 0x0000004b311d7223 */ /* 0x040fe2000000001d */
[----:B------:R-:W-:Y:S01]  /*9790*/  FFMA R30, R49, R76, R30 ;  /* 0x0000004c311e7223 */ /* 0x000fe2000000001e */
[----:B------:R-:W-:Y:S02]  /*97a0*/  F2FP.SATFINITE.E4M3.F32.PACK_AB_MERGE_C R32, R5, R4, R77 ;  /* 0x000000040520723e */ /* 0x000fe4000480704d */
[----:B------:R-:W-:Y:S02]  /*97b0*/  F2FP.SATFINITE.E4M3.F32.PACK_AB_MERGE_C R33, R9, R8, R10 ;  /* 0x000000080921723e */ /* 0x000fe4000480700a */
        /* <DEDUP_REMOVED lines=10> */
[----:B------:R-:W-:Y:S05]  /*9860*/  F2FP.SATFINITE.E4M3.F32.PACK_AB_MERGE_C R7, R28, R27, R29 ;  /* 0x0000001b1c07723e */ /* 0x000fea000480701d */
        /* <DEDUP_REMOVED lines=18> */
.L_x_140:
[----:B------:R-:W-:Y:S05]  /*9990*/  BSYNC.RECONVERGENT B0 ;  /* 0x0000000000007941 */ /* 0x000fea0003800200 */
.L_x_139:
[----:B------:R-:W-:Y:S01]  /*99a0*/  BAR.SYNC.DEFER_BLOCKING 0x1, 0x80 ;  /* 0x0042000000007b1d */ /* 0x000fe20000010000 */
[----:B------:R-:W-:Y:S01]  /*99b0*/  ISETP.NE.AND P2, PT, R111, RZ, PT ;  /* 0x000000ff6f00720c */ /* 0x000fe20003f45270 */
[----:B------:R-:W-:Y:S01]  /*99c0*/  IMAD.IADD R14, R43, 0x1, R94 ;  /* 0x000000012b0e7824 */ /* 0x000fe200078e025e */
[----:B------:R-:W-:Y:S01]  /*99d0*/  ISETP.NE.AND P0, PT, R112, 0x2, PT ;  /* 0x000000027000780c */ /* 0x000fe20003f05270 */
[----:B------:R-:W-:Y:S01]  /*99e0*/  IMAD.IADD R15, R44, 0x1, R95 ;  /* 0x000000012c0f7824 */ /* 0x000fe200078e025f */
[----:B------:R-:W-:Y:S02]  /*99f0*/  ISETP.NE.AND P1, PT, R45, 0x4, PT ;  /* 0x000000042d00780c */ /* 0x000fe40003f25270 */
[----:B------:R-:W-:Y:S02]  /*9a00*/  SEL R2, RZ, 0x1, P0 ;  /* 0x00000001ff027807 */ /* 0x000fe40000000000 */
[----:B------:R-:W-:Y:S02]  /*9a10*/  SEL R0, RZ, 0x1, P1 ;  /* 0x00000001ff007807 */ /* 0x000fe40000800000 */
[----:B------:R-:W-:Y:S02]  /*9a20*/  LOP3.LUT R106, R106, R2, RZ, 0x3c, !PT ;  /* 0x000000026a6a7212 */ /* 0x000fe400078e3cff */
[----:B------:R-:W-:Y:S02]  /*9a30*/  LOP3.LUT R107, R107, R0, RZ, 0x3c, !PT ;  /* 0x000000006b6b7212 */ /* 0x000fe400078e3cff */
[----:B------:R-:W-:Y:S02]  /*9a40*/  @P2 R2UR UR36, R103 ;  /* 0x00000000672422ca */ /* 0x000fe400000e0000 */
[----:B------:R-:W-:Y:S02]  /*9a50*/  SEL R112, R112, RZ, P0 ;  /* 0x000000ff70707207 */ /* 0x000fe40000000000 */
[----:B------:R-:W-:Y:S01]  /*9a60*/  SEL R45, R45, RZ, P1 ;  /* 0x000000ff2d2d7207 */ /* 0x000fe20000800000 */
[----:B------:R-:W-:Y:S10]  /*9a70*/  @P2 BRA `(.L_x_141) ;  /* 0xffffffbc00382947 */ /* 0x000ff4000383ffff */
[----:B------:R-:W-:Y:S05]  /*9a80*/  EXIT ;  /* 0x000000000000794d */ /* 0x000fea0003800000 */
.L_x_20:
[----:B--2---:R2:W1:Y:S02]  /*9a90*/  SYNCS.PHASECHK.TRANS64.TRYWAIT P0, [R2+URZ+0x200], R3 ;  /* 0x00020003020075a7 */ /* 0x00446400080011ff */
[----:B-1----:R-:W-:Y:S05]  /*9aa0*/  @!P0 NANOSLEEP.SYNCS 0x989680 ;  /* 0x009896800000895d */ /* 0x002fea0003900000 */
[----:B------:R-:W1:Y:S02]  /*9ab0*/  @!P0 SYNCS.PHASECHK.TRANS64 P0, [R2+URZ+0x200], R3 ;  /* 0x00020003020085a7 */ /* 0x000e6400080010ff */
[----:B-1----:R-:W-:Y:S05]  /*9ac0*/  @!P0 BRA `(.L_x_20) ;  /* 0xfffffffc00f08947 */ /* 0x002fea000383ffff */
[----:B------:R-:W-:Y:S05]  /*9ad0*/  BRA `(.L_x_142) ;  /* 0xffffff7c004c7947 */ /* 0x000fea000383ffff */
.L_x_23:
[----:B-1----:R-:W-:-:S07]  /*9ae0*/  MOV R2, UR33 ;  /* 0x0000002100027c02 */ /* 0x002fce0008000f00 */
.L_x_143:
[----:B-1----:R1:W2:Y:S02]  /*9af0*/  SYNCS.PHASECHK.TRANS64.TRYWAIT P0, [R2+URZ+0xa0], R4 ;  /* 0x0000a004020075a7 */ /* 0x0022a400080011ff */
[----:B--2---:R-:W-:Y:S05]  /*9b00*/  @!P0 NANOSLEEP.SYNCS 0x989680 ;  /* 0x009896800000895d */ /* 0x004fea0003900000 */
[----:B------:R-:W2:Y:S02]  /*9b10*/  @!P0 SYNCS.PHASECHK.TRANS64 P0, [R2+URZ+0xa0], R4 ;  /* 0x0000a004020085a7 */ /* 0x000ea400080010ff */
[----:B--2---:R-:W-:Y:S05]  /*9b20*/  @!P0 BRA `(.L_x_143) ;  /* 0xfffffffc00f08947 */ /* 0x004fea000383ffff */
[----:B------:R-:W-:Y:S05]  /*9b30*/  BRA `(.L_x_22) ;  /* 0xffffff7c00a07947 */ /* 0x000fea000383ffff */
.L_x_29:
[----:B-1----:R-:W-:-:S07]  /*9b40*/  MOV R2, UR25 ;  /* 0x0000001900027c02 */ /* 0x002fce0008000f00 */
.L_x_144:
[----:B-1----:R1:W2:Y:S02]  /*9b50*/  SYNCS.PHASECHK.TRANS64.TRYWAIT P0, [R2+URZ+0xa0], R4 ;  /* 0x0000a004020075a7 */ /* 0x0022a400080011ff */
[----:B--2---:R-:W-:Y:S05]  /*9b60*/  @!P0 NANOSLEEP.SYNCS 0x989680 ;  /* 0x009896800000895d */ /* 0x004fea0003900000 */
[----:B------:R-:W2:Y:S02]  /*9b70*/  @!P0 SYNCS.PHASECHK.TRANS64 P0, [R2+URZ+0xa0], R4 ;  /* 0x0000a004020085a7 */ /* 0x000ea400080010ff */
[----:B--2---:R-:W-:Y:S05]  /*9b80*/  @!P0 BRA `(.L_x_144) ;  /* 0xfffffffc00f08947 */ /* 0x004fea000383ffff */
[----:B------:R-:W-:Y:S05]  /*9b90*/  BRA `(.L_x_28) ;  /* 0xffffff8000607947 */ /* 0x000fea000383ffff */
.L_x_33:
[----:B-1----:R1:W2:Y:S02]  /*9ba0*/  SYNCS.PHASECHK.TRANS64.TRYWAIT P0, [R2+URZ+0x190], R3 ;  /* 0x00019003020075a7 */ /* 0x0022a400080011ff */
[----:B--2---:R-:W-:Y:S05]  /*9bb0*/  @!P0 NANOSLEEP.SYNCS 0x989680 ;  /* 0x009896800000895d */ /* 0x004fea0003900000 */
[----:B------:R-:W2:Y:S02]  /*9bc0*/  @!P0 SYNCS.PHASECHK.TRANS64 P0, [R2+URZ+0x190], R3 ;  /* 0x00019003020085a7 */ /* 0x000ea400080010ff */
[----:B--2---:R-:W-:Y:S05]  /*9bd0*/  @!P0 BRA `(.L_x_33) ;  /* 0xfffffffc00f08947 */ /* 0x004fea000383ffff */
[----:B------:R-:W-:Y:S05]  /*9be0*/  BRA `(.L_x_145) ;  /* 0xffffff8400047947 */ /* 0x000fea000383ffff */
.L_x_37:
[----:B----4-:R-:W-:-:S07]  /*9bf0*/  MOV R0, UR5 ;  /* 0x0000000500007c02 */ /* 0x010fce0008000f00 */
.L_x_146:
[----:B-1----:R1:W2:Y:S02]  /*9c00*/  SYNCS.PHASECHK.TRANS64.TRYWAIT P0, [R0+URZ], R2 ;  /* 0x00000002000075a7 */ /* 0x0022a400080011ff */
[----:B--2---:R-:W-:Y:S05]  /*9c10*/  @!P0 NANOSLEEP.SYNCS 0x989680 ;  /* 0x009896800000895d */ /* 0x004fea0003900000 */
[----:B------:R-:W2:Y:S02]  /*9c20*/  @!P0 SYNCS.PHASECHK.TRANS64 P0, [R0+URZ], R2 ;  /* 0x00000002000085a7 */ /* 0x000ea400080010ff */
[----:B--2---:R-:W-:Y:S05]  /*9c30*/  @!P0 BRA `(.L_x_146) ;  /* 0xfffffffc00f08947 */ /* 0x004fea000383ffff */
[----:B------:R-:W-:Y:S05]  /*9c40*/  BRA `(.L_x_147) ;  /* 0xffffff8800747947 */ /* 0x000fea000383ffff */
.L_x_38:
[----:B----4-:R-:W-:-:S07]  /*9c50*/  MOV R0, UR5 ;  /* 0x0000000500007c02 */ /* 0x010fce0008000f00 */
.L_x_148:
[----:B-1----:R1:W2:Y:S02]  /*9c60*/  SYNCS.PHASECHK.TRANS64.TRYWAIT P0, [R0+URZ], R3 ;  /* 0x00000003000075a7 */ /* 0x0022a400080011ff */
[----:B--2---:R-:W-:Y:S05]  /*9c70*/  @!P0 NANOSLEEP.SYNCS 0x989680 ;  /* 0x009896800000895d */ /* 0x004fea0003900000 */
[----:B------:R-:W2:Y:S02]  /*9c80*/  @!P0 SYNCS.PHASECHK.TRANS64 P0, [R0+URZ], R3 ;  /* 0x00000003000085a7 */ /* 0x000ea400080010ff */
[----:B--2---:R-:W-:Y:S05]  /*9c90*/  @!P0 BRA `(.L_x_148) ;  /* 0xfffffffc00f08947 */ /* 0x004fea000383ffff */
[----:B------:R-:W-:Y:S05]  /*9ca0*/  BRA `(.L_x_149) ;  /* 0xffffff8800807947 */ /* 0x000fea000383ffff */
.L_x_39:
[----:B----4-:R-:W-:-:S07]  /*9cb0*/  MOV R0, UR5 ;  /* 0x0000000500007c02 */ /* 0x010fce0008000f00 */
.L_x_150:
[----:B-1----:R1:W2:Y:S02]  /*9cc0*/  SYNCS.PHASECHK.TRANS64.TRYWAIT P0, [R0+URZ], R3 ;  /* 0x00000003000075a7 */ /* 0x0022a400080011ff */
[----:B--2---:R-:W-:Y:S05]  /*9cd0*/  @!P0 NANOSLEEP.SYNCS 0x989680 ;  /* 0x009896800000895d */ /* 0x004fea0003900000 */
[----:B------:R-:W2:Y:S02]  /*9ce0*/  @!P0 SYNCS.PHASECHK.TRANS64 P0, [R0+URZ], R3 ;  /* 0x00000003000085a7 */ /* 0x000ea400080010ff */
[----:B--2---:R-:W-:Y:S05]  /*9cf0*/  @!P0 BRA `(.L_x_150) ;  /* 0xfffffffc00f08947 */ /* 0x004fea000383ffff */
[----:B------:R-:W-:Y:S05]  /*9d00*/  BRA `(.L_x_151) ;  /* 0xffffff88008c7947 */ /* 0x000fea000383ffff */
.L_x_40:
[----:B----4-:R-:W-:-:S07]  /*9d10*/  MOV R0, UR5 ;  /* 0x0000000500007c02 */ /* 0x010fce0008000f00 */
.L_x_152:
[----:B-1----:R1:W2:Y:S02]  /*9d20*/  SYNCS.PHASECHK.TRANS64.TRYWAIT P0, [R0+URZ], R3 ;  /* 0x00000003000075a7 */ /* 0x0022a400080011ff */
[----:B--2---:R-:W-:Y:S05]  /*9d30*/  @!P0 NANOSLEEP.SYNCS 0x989680 ;  /* 0x009896800000895d */ /* 0x004fea0003900000 */
[----:B------:R-:W2:Y:S02]  /*9d40*/  @!P0 SYNCS.PHASECHK.TRANS64 P0, [R0+URZ], R3 ;  /* 0x00000003000085a7 */ /* 0x000ea400080010ff */
[----:B--2---:R-:W-:Y:S05]  /*9d50*/  @!P0 BRA `(.L_x_152) ;  /* 0xfffffffc00f08947 */ /* 0x004fea000383ffff */
[----:B------:R-:W-:Y:S05]  /*9d60*/  BRA `(.L_x_153) ;  /* 0xffffff8800987947 */ /* 0x000fea000383ffff */
.L_x_41:
[----:B----4-:R-:W-:-:S07]  /*9d70*/  MOV R0, UR5 ;  /* 0x0000000500007c02 */ /* 0x010fce0008000f00 */
.L_x_154:
[----:B-1----:R1:W2:Y:S02]  /*9d80*/  SYNCS.PHASECHK.TRANS64.TRYWAIT P0, [R0+URZ], R3 ;  /* 0x00000003000075a7 */ /* 0x0022a400080011ff */
[----:B--2---:R-:W-:Y:S05]  /*9d90*/  @!P0 NANOSLEEP.SYNCS 0x989680 ;  /* 0x009896800000895d */ /* 0x004fea0003900000 */
[----:B------:R-:W2:Y:S02]  /*9da0*/  @!P0 SYNCS.PHASECHK.TRANS64 P0, [R0+URZ], R3 ;  /* 0x00000003000085a7 */ /* 0x000ea400080010ff */
[----:B--2---:R-:W-:Y:S05]  /*9db0*/  @!P0 BRA `(.L_x_154) ;  /* 0xfffffffc00f08947 */ /* 0x004fea000383ffff */
[----:B------:R-:W-:Y:S05]  /*9dc0*/  BRA `(.L_x_155) ;  /* 0xffffff8800a47947 */ /* 0x000fea000383ffff */
.L_x_42:
[----:B----4-:R-:W-:-:S07]  /*9dd0*/  MOV R0, UR5 ;  /* 0x0000000500007c02 */ /* 0x010fce0008000f00 */
.L_x_156:
[----:B-1----:R1:W2:Y:S02]  /*9de0*/  SYNCS.PHASECHK.TRANS64.TRYWAIT P0, [R0+URZ], R3 ;  /* 0x00000003000075a7 */ /* 0x0022a400080011ff */
[----:B--2---:R-:W-:Y:S05]  /*9df0*/  @!P0 NANOSLEEP.SYNCS 0x989680 ;  /* 0x009896800000895d */ /* 0x004fea0003900000 */
[----:B------:R-:W2:Y:S02]  /*9e00*/  @!P0 SYNCS.PHASECHK.TRANS64 P0, [R0+URZ], R3 ;  /* 0x00000003000085a7 */ /* 0x000ea400080010ff */
[----:B--2---:R-:W-:Y:S05]  /*9e10*/  @!P0 BRA `(.L_x_156) ;  /* 0xfffffffc00f08947 */ /* 0x004fea000383ffff */
[----:B------:R-:W-:Y:S05]  /*9e20*/  BRA `(.L_x_157) ;  /* 0xffffff8800b07947 */ /* 0x000fea000383ffff */
.L_x_43:
[----:B----4-:R-:W-:-:S07]  /*9e30*/  MOV R0, UR5 ;  /* 0x0000000500007c02 */ /* 0x010fce0008000f00 */
.L_x_158:
[----:B-1----:R1:W2:Y:S02]  /*9e40*/  SYNCS.PHASECHK.TRANS64.TRYWAIT P0, [R0+URZ], R3 ;  /* 0x00000003000075a7 */ /* 0x0022a400080011ff */
[----:B--2---:R-:W-:Y:S05]  /*9e50*/  @!P0 NANOSLEEP.SYNCS 0x989680 ;  /* 0x009896800000895d */ /* 0x004fea0003900000 */
[----:B------:R-:W2:Y:S02]  /*9e60*/  @!P0 SYNCS.PHASECHK.TRANS64 P0, [R0+URZ], R3 ;  /* 0x00000003000085a7 */ /* 0x000ea400080010ff */
[----:B--2---:R-:W-:Y:S05]  /*9e70*/  @!P0 BRA `(.L_x_158) ;  /* 0xfffffffc00f08947 */ /* 0x004fea000383ffff */
[----:B------:R-:W-:Y:S05]  /*9e80*/  BRA `(.L_x_159) ;  /* 0xffffff8800bc7947 */ /* 0x000fea000383ffff */
.L_x_44:
[----:B----4-:R-:W-:-:S07]  /*9e90*/  MOV R0, UR5 ;  /* 0x0000000500007c02 */ /* 0x010fce0008000f00 */
.L_x_160:
[----:B-1----:R1:W2:Y:S02]  /*9ea0*/  SYNCS.PHASECHK.TRANS64.TRYWAIT P0, [R0+URZ], R3 ;  /* 0x00000003000075a7 */ /* 0x0022a400080011ff */
[----:B--2---:R-:W-:Y:S05]  /*9eb0*/  @!P0 NANOSLEEP.SYNCS 0x989680 ;  /* 0x009896800000895d */ /* 0x004fea0003900000 */
[----:B------:R-:W2:Y:S02]  /*9ec0*/  @!P0 SYNCS.PHASECHK.TRANS64 P0, [R0+URZ], R3 ;  /* 0x00000003000085a7 */ /* 0x000ea400080010ff */
[----:B--2---:R-:W-:Y:S05]  /*9ed0*/  @!P0 BRA `(.L_x_160) ;  /* 0xfffffffc00f08947 */ /* 0x004fea000383ffff */
[----:B------:R-:W-:Y:S05]  /*9ee0*/  BRA `(.L_x_161) ;  /* 0xffffff8800c87947 */ /* 0x000fea000383ffff */
.L_x_45:
[----:B----4-:R-:W-:-:S07]  /*9ef0*/  MOV R0, UR5 ;  /* 0x0000000500007c02 */ /* 0x010fce0008000f00 */
.L_x_162:
[----:B-1----:R1:W2:Y:S02]  /*9f00*/  SYNCS.PHASECHK.TRANS64.TRYWAIT P0, [R0+URZ], R3 ;  /* 0x00000003000075a7 */ /* 0x0022a400080011ff */
[----:B--2---:R-:W-:Y:S05]  /*9f10*/  @!P0 NANOSLEEP.SYNCS 0x989680 ;  /* 0x009896800000895d */ /* 0x004fea0003900000 */
[----:B------:R-:W2:Y:S02]  /*9f20*/  @!P0 SYNCS.PHASECHK.TRANS64 P0, [R0+URZ], R3 ;  /* 0x00000003000085a7 */ /* 0x000ea400080010ff */
[----:B--2---:R-:W-:Y:S05]  /*9f30*/  @!P0 BRA `(.L_x_162) ;  /* 0xfffffffc00f08947 */ /* 0x004fea000383ffff */
[----:B------:R-:W-:Y:S05]  /*9f40*/  BRA `(.L_x_163) ;  /* 0xffffff8800d47947 */ /* 0x000fea000383ffff */
.L_x_46:
[----:B----4-:R-:W-:-:S07]  /*9f50*/  MOV R0, UR5 ;  /* 0x0000000500007c02 */ /* 0x010fce0008000f00 */
.L_x_164:
[----:B-1----:R1:W2:Y:S02]  /*9f60*/  SYNCS.PHASECHK.TRANS64.TRYWAIT P0, [R0+URZ], R3 ;  /* 0x00000003000075a7 */ /* 0x0022a400080011ff */
[----:B--2---:R-:W-:Y:S05]  /*9f70*/  @!P0 NANOSLEEP.SYNCS 0x989680 ;  /* 0x009896800000895d */ /* 0x004fea0003900000 */
[----:B------:R-:W2:Y:S02]  /*9f80*/  @!P0 SYNCS.PHASECHK.TRANS64 P0, [R0+URZ], R3 ;  /* 0x00000003000085a7 */ /* 0x000ea400080010ff */
[----:B--2---:R-:W-:Y:S05]  /*9f90*/  @!P0 BRA `(.L_x_164) ;  /* 0xfffffffc00f08947 */ /* 0x004fea000383ffff */
[----:B------:R-:W-:Y:S05]  /*9fa0*/  BRA `(.L_x_165) ;  /* 0xffffff8800e07947 */ /* 0x000fea000383ffff */
.L_x_47:
[----:B----4-:R-:W-:-:S07]  /*9fb0*/  MOV R0, UR5 ;  /* 0x0000000500007c02 */ /* 0x010fce0008000f00 */
.L_x_166:
[----:B-1----:R1:W2:Y:S02]  /*9fc0*/  SYNCS.PHASECHK.TRANS64.TRYWAIT P0, [R0+URZ], R3 ;  /* 0x00000003000075a7 */ /* 0x0022a400080011ff */
[----:B--2---:R-:W-:Y:S05]  /*9fd0*/  @!P0 NANOSLEEP.SYNCS 0x989680 ;  /* 0x009896800000895d */ /* 0x004fea0003900000 */
[----:B------:R-:W2:Y:S02]  /*9fe0*/  @!P0 SYNCS.PHASECHK.TRANS64 P0, [R0+URZ], R3 ;  /* 0x00000003000085a7 */ /* 0x000ea400080010ff */
[----:B--2---:R-:W-:Y:S05]  /*9ff0*/  @!P0 BRA `(.L_x_166) ;  /* 0xfffffffc00f08947 */ /* 0x004fea000383ffff */
[----:B------:R-:W-:Y:S05]  /*a000*/  BRA `(.L_x_167) ;  /* 0xffffff8800ec7947 */ /* 0x000fea000383ffff */
.L_x_48:
[----:B----4-:R-:W-:-:S07]  /*a010*/  MOV R0, UR5 ;  /* 0x0000000500007c02 */ /* 0x010fce0008000f00 */
.L_x_168:
[----:B-1----:R1:W2:Y:S02]  /*a020*/  SYNCS.PHASECHK.TRANS64.TRYWAIT P0, [R0+URZ], R3 ;  /* 0x00000003000075a7 */ /* 0x0022a400080011ff */
[----:B--2---:R-:W-:Y:S05]  /*a030*/  @!P0 NANOSLEEP.SYNCS 0x989680 ;  /* 0x009896800000895d */ /* 0x004fea0003900000 */
[----:B------:R-:W2:Y:S02]  /*a040*/  @!P0 SYNCS.PHASECHK.TRANS64 P0, [R0+URZ], R3 ;  /* 0x00000003000085a7 */ /* 0x000ea400080010ff */
[----:B--2---:R-:W-:Y:S05]  /*a050*/  @!P0 BRA `(.L_x_168) ;  /* 0xfffffffc00f08947 */ /* 0x004fea000383ffff */
[----:B------:R-:W-:Y:S05]  /*a060*/  BRA `(.L_x_169) ;  /* 0xffffff8800f87947 */ /* 0x000fea000383ffff */
.L_x_49:
[----:B----4-:R-:W-:-:S07]  /*a070*/  MOV R0, UR5 ;  /* 0x0000000500007c02 */ /* 0x010fce0008000f00 */
.L_x_170:
[----:B-1----:R1:W2:Y:S02]  /*a080*/  SYNCS.PHASECHK.TRANS64.TRYWAIT P0, [R0+URZ], R3 ;  /* 0x00000003000075a7 */ /* 0x0022a400080011ff */
[----:B--2---:R-:W-:Y:S05]  /*a090*/  @!P0 NANOSLEEP.SYNCS 0x989680 ;  /* 0x009896800000895d */ /* 0x004fea0003900000 */
[----:B------:R-:W2:Y:S02]  /*a0a0*/  @!P0 SYNCS.PHASECHK.TRANS64 P0, [R0+URZ], R3 ;  /* 0x00000003000085a7 */ /* 0x000ea400080010ff */
[----:B--2---:R-:W-:Y:S05]  /*a0b0*/  @!P0 BRA `(.L_x_170) ;  /* 0xfffffffc00f08947 */ /* 0x004fea000383ffff */
[----:B------:R-:W-:Y:S05]  /*a0c0*/  BRA `(.L_x_171) ;  /* 0xffffff8c00047947 */ /* 0x000fea000383ffff */
.L_x_50:
[----:B----4-:R-:W-:-:S07]  /*a0d0*/  MOV R0, UR5 ;  /* 0x0000000500007c02 */ /* 0x010fce0008000f00 */
.L_x_172:
[----:B-1----:R1:W2:Y:S02]  /*a0e0*/  SYNCS.PHASECHK.TRANS64.TRYWAIT P0, [R0+URZ], R3 ;  /* 0x00000003000075a7 */ /* 0x0022a400080011ff */
[----:B--2---:R-:W-:Y:S05]  /*a0f0*/  @!P0 NANOSLEEP.SYNCS 0x989680 ;  /* 0x009896800000895d */ /* 0x004fea0003900000 */
[----:B------:R-:W2:Y:S02]  /*a100*/  @!P0 SYNCS.PHASECHK.TRANS64 P0, [R0+URZ], R3 ;  /* 0x00000003000085a7 */ /* 0x000ea400080010ff */
[----:B--2---:R-:W-:Y:S05]  /*a110*/  @!P0 BRA `(.L_x_172) ;  /* 0xfffffffc00f08947 */ /* 0x004fea000383ffff */
[----:B------:R-:W-:Y:S05]  /*a120*/  BRA `(.L_x_173) ;  /* 0xffffff8c00107947 */ /* 0x000fea000383ffff */
.L_x_51:
[----:B----4-:R-:W-:-:S07]  /*a130*/  MOV R0, UR5 ;  /* 0x0000000500007c02 */ /* 0x010fce0008000f00 */
.L_x_174:
[----:B-1----:R1:W2:Y:S02]  /*a140*/  SYNCS.PHASECHK.TRANS64.TRYWAIT P0, [R0+URZ], R3 ;  /* 0x00000003000075a7 */ /* 0x0022a400080011ff */
[----:B--2---:R-:W-:Y:S05]  /*a150*/  @!P0 NANOSLEEP.SYNCS 0x989680 ;  /* 0x009896800000895d */ /* 0x004fea0003900000 */
[----:B------:R-:W2:Y:S02]  /*a160*/  @!P0 SYNCS.PHASECHK.TRANS64 P0, [R0+URZ], R3 ;  /* 0x00000003000085a7 */ /* 0x000ea400080010ff */
[----:B--2---:R-:W-:Y:S05]  /*a170*/  @!P0 BRA `(.L_x_174) ;  /* 0xfffffffc00f08947 */ /* 0x004fea000383ffff */
[----:B------:R-:W-:Y:S05]  /*a180*/  BRA `(.L_x_175) ;  /* 0xffffff8c001c7947 */ /* 0x000fea000383ffff */
.L_x_52:
[----:B----4-:R-:W-:-:S07]  /*a190*/  MOV R0, UR5 ;  /* 0x0000000500007c02 */ /* 0x010fce0008000f00 */
.L_x_176:
[----:B-1----:R1:W2:Y:S02]  /*a1a0*/  SYNCS.PHASECHK.TRANS64.TRYWAIT P0, [R0+URZ], R3 ;  /* 0x00000003000075a7 */ /* 0x0022a400080011ff */
[----:B--2---:R-:W-:Y:S05]  /*a1b0*/  @!P0 NANOSLEEP.SYNCS 0x989680 ;  /* 0x009896800000895d */ /* 0x004fea0003900000 */
[----:B------:R-:W2:Y:S02]  /*a1c0*/  @!P0 SYNCS.PHASECHK.TRANS64 P0, [R0+URZ], R3 ;  /* 0x00000003000085a7 */ /* 0x000ea400080010ff */
[----:B--2---:R-:W-:Y:S05]  /*a1d0*/  @!P0 BRA `(.L_x_176) ;  /* 0xfffffffc00f08947 */ /* 0x004fea000383ffff */
[----:B------:R-:W-:Y:S05]  /*a1e0*/  BRA `(.L_x_177) ;  /* 0xffffff8c00287947 */ /* 0x000fea000383ffff */
.L_x_53:
[----:B----4-:R-:W-:-:S07]  /*a1f0*/  MOV R0, UR5 ;  /* 0x0000000500007c02 */ /* 0x010fce0008000f00 */
.L_x_178:
[----:B-1----:R1:W2:Y:S02]  /*a200*/  SYNCS.PHASECHK.TRANS64.TRYWAIT P0, [R0+URZ], R3 ;  /* 0x00000003000075a7 */ /* 0x0022a400080011ff */
[----:B--2---:R-:W-:Y:S05]  /*a210*/  @!P0 NANOSLEEP.SYNCS 0x989680 ;  /* 0x009896800000895d */ /* 0x004fea0003900000 */
[----:B------:R-:W2:Y:S02]  /*a220*/  @!P0 SYNCS.PHASECHK.TRANS64 P0, [R0+URZ], R3 ;  /* 0x00000003000085a7 */ /* 0x000ea400080010ff */
[----:B--2---:R-:W-:Y:S05]  /*a230*/  @!P0 BRA `(.L_x_178) ;  /* 0xfffffffc00f08947 */ /* 0x004fea000383ffff */
[----:B------:R-:W-:Y:S05]  /*a240*/  BRA `(.L_x_179) ;  /* 0xffffff8c00347947 */ /* 0x000fea000383ffff */
.L_x_54:
[----:B----4-:R-:W-:-:S07]  /*a250*/  MOV R0, UR5 ;  /* 0x0000000500007c02 */ /* 0x010fce0008000f00 */
.L_x_180:
[----:B-1----:R1:W2:Y:S02]  /*a260*/  SYNCS.PHASECHK.TRANS64.TRYWAIT P0, [R0+URZ], R3 ;  /* 0x00000003000075a7 */ /* 0x0022a400080011ff */
[----:B--2---:R-:W-:Y:S05]  /*a270*/  @!P0 NANOSLEEP.SYNCS 0x989680 ;  /* 0x009896800000895d */ /* 0x004fea0003900000 */
[----:B------:R-:W2:Y:S02]  /*a280*/  @!P0 SYNCS.PHASECHK.TRANS64 P0, [R0+URZ], R3 ;  /* 0x00000003000085a7 */ /* 0x000ea400080010ff */
[----:B--2---:R-:W-:Y:S05]  /*a290*/  @!P0 BRA `(.L_x_180) ;  /* 0xfffffffc00f08947 */ /* 0x004fea000383ffff */
[----:B------:R-:W-:Y:S05]  /*a2a0*/  BRA `(.L_x_181) ;  /* 0xffffff8c00407947 */ /* 0x000fea000383ffff */
.L_x_55:
[----:B----4-:R-:W-:-:S07]  /*a2b0*/  MOV R0, UR5 ;  /* 0x0000000500007c02 */ /* 0x010fce0008000f00 */
.L_x_182:
[----:B-1----:R1:W2:Y:S02]  /*a2c0*/  SYNCS.PHASECHK.TRANS64.TRYWAIT P0, [R0+URZ], R3 ;  /* 0x00000003000075a7 */ /* 0x0022a400080011ff */
[----:B--2---:R-:W-:Y:S05]  /*a2d0*/  @!P0 NANOSLEEP.SYNCS 0x989680 ;  /* 0x009896800000895d */ /* 0x004fea0003900000 */
[----:B------:R-:W2:Y:S02]  /*a2e0*/  @!P0 SYNCS.PHASECHK.TRANS64 P0, [R0+URZ], R3 ;  /* 0x00000003000085a7 */ /* 0x000ea400080010ff */
[----:B--2---:R-:W-:Y:S05]  /*a2f0*/  @!P0 BRA `(.L_x_182) ;  /* 0xfffffffc00f08947 */ /* 0x004fea000383ffff */
[----:B------:R-:W-:Y:S05]  /*a300*/  BRA `(.L_x_183) ;  /* 0xffffff8c004c7947 */ /* 0x000fea000383ffff */
.L_x_58:
[----:B-1----:R1:W2:Y:S02]  /*a310*/  SYNCS.PHASECHK.TRANS64.TRYWAIT P0, [R0+URZ+0x1f0], R4 ;  /* 0x0001f004000075a7 */ /* 0x0022a400080011ff */
[----:B--2---:R-:W-:Y:S05]  /*a320*/  @!P0 NANOSLEEP.SYNCS 0x989680 ;  /* 0x009896800000895d */ /* 0x004fea0003900000 */
[----:B------:R-:W2:Y:S02]  /*a330*/  @!P0 SYNCS.PHASECHK.TRANS64 P0, [R0+URZ+0x1f0], R4 ;  /* 0x0001f004000085a7 */ /* 0x000ea400080010ff */
[----:B--2---:R-:W-:Y:S05]  /*a340*/  @!P0 BRA `(.L_x_58) ;  /* 0xfffffffc00f08947 */ /* 0x004fea000383ffff */
[----:B------:R-:W-:Y:S05]  /*a350*/  BRA `(.L_x_184) ;  /* 0xffffff8c00a87947 */ /* 0x000fea000383ffff */
.L_x_59:
[----:B------:R-:W-:-:S07]  /*a360*/  MOV R0, UR5 ;  /* 0x0000000500007c02 */ /* 0x000fce0008000f00 */
.L_x_185:
[----:B-1----:R1:W2:Y:S02]  /*a370*/  SYNCS.PHASECHK.TRANS64.TRYWAIT P0, [R0+URZ+0x1a0], R5 ;  /* 0x0001a005000075a7 */ /* 0x0022a400080011ff */
[----:B--2---:R-:W-:Y:S05]  /*a380*/  @!P0 NANOSLEEP.SYNCS 0x989680 ;  /* 0x009896800000895d */ /* 0x004fea0003900000 */
[----:B------:R-:W2:Y:S02]  /*a390*/  @!P0 SYNCS.PHASECHK.TRANS64 P0, [R0+URZ+0x1a0], R5 ;  /* 0x0001a005000085a7 */ /* 0x000ea400080010ff */
[----:B--2---:R-:W-:Y:S05]  /*a3a0*/  @!P0 BRA `(.L_x_185) ;  /* 0xfffffffc00f08947 */ /* 0x004fea000383ffff */
[----:B------:R-:W-:Y:S05]  /*a3b0*/  BRA `(.L_x_186) ;  /* 0xffffff8c00b87947 */ /* 0x000fea000383ffff */
.L_x_60:
[----:B-1----:R1:W2:Y:S02]  /*a3c0*/  SYNCS.PHASECHK.TRANS64.TRYWAIT P1, [R0+URZ+0x190], R4 ;  /* 0x00019004000075a7 */ /* 0x0022a400080211ff */
[----:B--2---:R-:W-:Y:S05]  /*a3d0*/  @!P1 NANOSLEEP.SYNCS 0x989680 ;  /* 0x009896800000995d */ /* 0x004fea0003900000 */
[----:B------:R-:W2:Y:S02]  /*a3e0*/  @!P1 SYNCS.PHASECHK.TRANS64 P1, [R0+URZ+0x190], R4 ;  /* 0x00019004000095a7 */ /* 0x000ea400080210ff */
[----:B--2---:R-:W-:Y:S05]  /*a3f0*/  @!P1 BRA `(.L_x_60) ;  /* 0xfffffffc00f09947 */ /* 0x004fea000383ffff */
[----:B------:R-:W-:Y:S05]  /*a400*/  BRA `(.L_x_187) ;  /* 0xffffff8c00e87947 */ /* 0x000fea000383ffff */
.L_x_63:
[----:B------:R-:W-:-:S07]  /*a410*/  MOV R0, UR5 ;  /* 0x0000000500007c02 */ /* 0x000fce0008000f00 */
.L_x_188:
[----:B-1----:R1:W2:Y:S02]  /*a420*/  SYNCS.PHASECHK.TRANS64.TRYWAIT P0, [R0+URZ+0x1a0], R2 ;  /* 0x0001a002000075a7 */ /* 0x0022a400080011ff */
[----:B--2---:R-:W-:Y:S05]  /*a430*/  @!P0 NANOSLEEP.SYNCS 0x989680 ;  /* 0x009896800000895d */ /* 0x004fea0003900000 */
[----:B------:R-:W2:Y:S02]  /*a440*/  @!P0 SYNCS.PHASECHK.TRANS64 P0, [R0+URZ+0x1a0], R2 ;  /* 0x0001a002000085a7 */ /* 0x000ea400080010ff */
[----:B--2---:R-:W-:Y:S05]  /*a450*/  @!P0 BRA `(.L_x_188) ;  /* 0xfffffffc00f08947 */ /* 0x004fea000383ffff */
[----:B------:R-:W-:Y:S05]  /*a460*/  BRA `(.L_x_62) ;  /* 0xffffff90003c7947 */ /* 0x000fea000383ffff */
.L_x_70:
[----:B-1----:R1:W2:Y:S02]  /*a470*/  SYNCS.PHASECHK.TRANS64.TRYWAIT P1, [R0+URZ+0x190], R2 ;  /* 0x00019002000075a7 */ /* 0x0022a400080211ff */
[----:B--2---:R-:W-:Y:S05]  /*a480*/  @!P1 NANOSLEEP.SYNCS 0x989680 ;  /* 0x009896800000995d */ /* 0x004fea0003900000 */
[----:B------:R-:W2:Y:S02]  /*a490*/  @!P1 SYNCS.PHASECHK.TRANS64 P1, [R0+URZ+0x190], R2 ;  /* 0x00019002000095a7 */ /* 0x000ea400080210ff */
[----:B--2---:R-:W-:Y:S05]  /*a4a0*/  @!P1 BRA `(.L_x_70) ;  /* 0xfffffffc00f09947 */ /* 0x004fea000383ffff */
[----:B------:R-:W-:Y:S05]  /*a4b0*/  BRA `(.L_x_189) ;  /* 0xffffff9400907947 */ /* 0x000fea000383ffff */
.L_x_71:
[----:B------:R-:W-:-:S07]  /*a4c0*/  MOV R2, UR9 ;  /* 0x0000000900027c02 */ /* 0x000fce0008000f00 */
.L_x_190:
[----:B-1----:R1:W2:Y:S02]  /*a4d0*/  SYNCS.PHASECHK.TRANS64.TRYWAIT P0, [R2+URZ+0x1d0], R0 ;  /* 0x0001d000020075a7 */ /* 0x0022a400080011ff */
[----:B--2---:R-:W-:Y:S05]  /*a4e0*/  @!P0 NANOSLEEP.SYNCS 0x989680 ;  /* 0x009896800000895d */ /* 0x004fea0003900000 */
[----:B------:R-:W2:Y:S02]  /*a4f0*/  @!P0 SYNCS.PHASECHK.TRANS64 P0, [R2+URZ+0x1d0], R0 ;  /* 0x0001d000020085a7 */ /* 0x000ea400080010ff */
[----:B--2---:R-:W-:Y:S05]  /*a500*/  @!P0 BRA `(.L_x_190) ;  /* 0xfffffffc00f08947 */ /* 0x004fea000383ffff */
[----:B------:R-:W-:Y:S05]  /*a510*/  BRA `(.L_x_191) ;  /* 0xffffff9400c47947 */ /* 0x000fea000383ffff */
.L_x_74:
[----:B------:R-:W-:Y:S07]  /*a520*/  MOV R0, UR7 ;  /* 0x0000000700007c02 */ /* 0x000fee0008000f00 */
.L_x_192:
[----:B-1----:R1:W2:Y:S02]  /*a530*/  SYNCS.PHASECHK.TRANS64.TRYWAIT P0, [R0+URZ], R2 ;  /* 0x00000002000075a7 */ /* 0x0022a400080011ff */
[----:B--2---:R-:W-:Y:S05]  /*a540*/  @!P0 NANOSLEEP.SYNCS 0x989680 ;  /* 0x009896800000895d */ /* 0x004fea0003900000 */
[----:B------:R-:W2:Y:S02]  /*a550*/  @!P0 SYNCS.PHASECHK.TRANS64 P0, [R0+URZ], R2 ;  /* 0x00000002000085a7 */ /* 0x000ea400080010ff */
[----:B--2---:R-:W-:Y:S05]  /*a560*/  @!P0 BRA `(.L_x_192) ;  /* 0xfffffffc00f08947 */ /* 0x004fea000383ffff */
[----:B------:R-:W-:Y:S05]  /*a570*/  BRA `(.L_x_73) ;  /* 0xffffff9400fc7947 */ /* 0x000fea000383ffff */
.L_x_77:
[----:B------:R-:W-:-:S07]  /*a580*/  MOV R0, UR5 ;  /* 0x0000000500007c02 */ /* 0x000fce0008000f00 */
.L_x_193:
[----:B--2---:R2:W3:Y:S02]  /*a590*/  SYNCS.PHASECHK.TRANS64.TRYWAIT P0, [R0+URZ], R2 ;  /* 0x00000002000075a7 */ /* 0x0044e400080011ff */
[----:B---3--:R-:W-:Y:S05]  /*a5a0*/  @!P0 NANOSLEEP.SYNCS 0x989680 ;  /* 0x009896800000895d */ /* 0x008fea0003900000 */
[----:B------:R-:W3:Y:S02]  /*a5b0*/  @!P0 SYNCS.PHASECHK.TRANS64 P0, [R0+URZ], R2 ;  /* 0x00000002000085a7 */ /* 0x000ee400080010ff */
[----:B---3--:R-:W-:Y:S05]  /*a5c0*/  @!P0 BRA `(.L_x_193) ;  /* 0xfffffffc00f08947 */ /* 0x008fea000383ffff */
[----:B------:R-:W-:Y:S05]  /*a5d0*/  BRA `(.L_x_194) ;  /* 0xffffff9800a07947 */ /* 0x000fea000383ffff */
.L_x_78:
[----:B------:R-:W-:-:S07]  /*a5e0*/  MOV R0, UR5 ;  /* 0x0000000500007c02 */ /* 0x000fce0008000f00 */
.L_x_195:
[----:B--2---:R2:W3:Y:S02]  /*a5f0*/  SYNCS.PHASECHK.TRANS64.TRYWAIT P0, [R0+URZ], R3 ;  /* 0x00000003000075a7 */ /* 0x0044e400080011ff */
[----:B---3--:R-:W-:Y:S05]  /*a600*/  @!P0 NANOSLEEP.SYNCS 0x989680 ;  /* 0x009896800000895d */ /* 0x008fea0003900000 */
[----:B------:R-:W3:Y:S02]  /*a610*/  @!P0 SYNCS.PHASECHK.TRANS64 P0, [R0+URZ], R3 ;  /* 0x00000003000085a7 */ /* 0x000ee400080010ff */
[----:B---3--:R-:W-:Y:S05]  /*a620*/  @!P0 BRA `(.L_x_195) ;  /* 0xfffffffc00f08947 */ /* 0x008fea000383ffff */
[----:B------:R-:W-:Y:S05]  /*a630*/  BRA `(.L_x_196) ;  /* 0xffffff9800ac7947 */ /* 0x000fea000383ffff */
.L_x_79:
[----:B------:R-:W-:-:S07]  /*a640*/  MOV R0, UR5 ;  /* 0x0000000500007c02 */ /* 0x000fce0008000f00 */
.L_x_197:
[----:B--2---:R2:W3:Y:S02]  /*a650*/  SYNCS.PHASECHK.TRANS64.TRYWAIT P0, [R0+URZ], R3 ;  /* 0x00000003000075a7 */ /* 0x0044e400080011ff */
[----:B---3--:R-:W-:Y:S05]  /*a660*/  @!P0 NANOSLEEP.SYNCS 0x989680 ;  /* 0x009896800000895d */ /* 0x008fea0003900000 */
[----:B------:R-:W3:Y:S02]  /*a670*/  @!P0 SYNCS.PHASECHK.TRANS64 P0, [R0+URZ], R3 ;  /* 0x00000003000085a7 */ /* 0x000ee400080010ff */
[----:B---3--:R-:W-:Y:S05]  /*a680*/  @!P0 BRA `(.L_x_197) ;  /* 0xfffffffc00f08947 */ /* 0x008fea000383ffff */
[----:B------:R-:W-:Y:S05]  /*a690*/  BRA `(.L_x_198) ;  /* 0xffffff9800b87947 */ /* 0x000fea000383ffff */
.L_x_80:
[----:B--2---:R-:W-:-:S07]  /*a6a0*/  MOV R0, UR7 ;  /* 0x0000000700007c02 */ /* 0x004fce0008000f00 */
.L_x_199:
[----:B--2---:R2:W3:Y:S02]  /*a6b0*/  SYNCS.PHASECHK.TRANS64.TRYWAIT P0, [R0+URZ], R2 ;  /* 0x00000002000075a7 */ /* 0x0044e400080011ff */
[----:B---3--:R-:W-:Y:S05]  /*a6c0*/  @!P0 NANOSLEEP.SYNCS 0x989680 ;  /* 0x009896800000895d */ /* 0x008fea0003900000 */
[----:B------:R-:W3:Y:S02]  /*a6d0*/  @!P0 SYNCS.PHASECHK.TRANS64 P0, [R0+URZ], R2 ;  /* 0x00000002000085a7 */ /* 0x000ee400080010ff */
[----:B---3--:R-:W-:Y:S05]  /*a6e0*/  @!P0 BRA `(.L_x_199) ;  /* 0xfffffffc00f08947 */ /* 0x008fea000383ffff */
[----:B------:R-:W-:Y:S05]  /*a6f0*/  BRA `(.L_x_200) ;  /* 0xffffff9800c47947 */ /* 0x000fea000383ffff */
.L_x_85:
[----:B--2---:R2:W3:Y:S02]  /*a700*/  SYNCS.PHASECHK.TRANS64.TRYWAIT P0, [R0+URZ+0x190], R2 ;  /* 0x00019002000075a7 */ /* 0x0044e400080011ff */
[----:B---3--:R-:W-:Y:S05]  /*a710*/  @!P0 NANOSLEEP.SYNCS 0x989680 ;  /* 0x009896800000895d */ /* 0x008fea0003900000 */
[----:B------:R-:W3:Y:S02]  /*a720*/  @!P0 SYNCS.PHASECHK.TRANS64 P0, [R0+URZ+0x190], R2 ;  /* 0x00019002000085a7 */ /* 0x000ee400080010ff */
[----:B---3--:R-:W-:Y:S05]  /*a730*/  @!P0 BRA `(.L_x_85) ;  /* 0xfffffffc00f08947 */ /* 0x008fea000383ffff */
[----:B------:R-:W-:Y:S05]  /*a740*/  BRA `(.L_x_201) ;  /* 0xffffff9c00d07947 */ /* 0x000fea000383ffff */
.L_x_88:
[----:B------:R-:W-:Y:S07]  /*a750*/  MOV R0, UR7 ;  /* 0x0000000700007c02 */ /* 0x000fee0008000f00 */
.L_x_202:
[----:B--2---:R2:W3:Y:S02]  /*a760*/  SYNCS.PHASECHK.TRANS64.TRYWAIT P0, [R0+URZ+0x188], R2 ;  /* 0x00018802000075a7 */ /* 0x0044e400080011ff */
[----:B---3--:R-:W-:Y:S05]  /*a770*/  @!P0 NANOSLEEP.SYNCS 0x989680 ;  /* 0x009896800000895d */ /* 0x008fea0003900000 */
[----:B------:R-:W3:Y:S02]  /*a780*/  @!P0 SYNCS.PHASECHK.TRANS64 P0, [R0+URZ+0x188], R2 ;  /* 0x00018802000085a7 */ /* 0x000ee400080010ff */
[----:B---3--:R-:W-:Y:S05]  /*a790*/  @!P0 BRA `(.L_x_202) ;  /* 0xfffffffc00f08947 */ /* 0x008fea000383ffff */
[----:B------:R-:W-:Y:S05]  /*a7a0*/  BRA `(.L_x_87) ;  /* 0xffffffa000b07947 */ /* 0x000fea000383ffff */
.L_x_91:
[----:B------:R-:W-:Y:S07]  /*a7b0*/  MOV R0, UR7 ;  /* 0x0000000700007c02 */ /* 0x000fee0008000f00 */
.L_x_203:
[----:B-1----:R1:W2:Y:S02]  /*a7c0*/  SYNCS.PHASECHK.TRANS64.TRYWAIT P0, [R0+URZ+0x160], R14 ;  /* 0x0001600e000075a7 */ /* 0x0022a400080011ff */
[----:B--2---:R-:W-:Y:S05]  /*a7d0*/  @!P0 NANOSLEEP.SYNCS 0x989680 ;  /* 0x009896800000895d */ /* 0x004fea0003900000 */
[----:B------:R-:W2:Y:S02]  /*a7e0*/  @!P0 SYNCS.PHASECHK.TRANS64 P0, [R0+URZ+0x160], R14 ;  /* 0x0001600e000085a7 */ /* 0x000ea400080010ff */
[----:B--2---:R-:W-:Y:S05]  /*a7f0*/  @!P0 BRA `(.L_x_203) ;  /* 0xfffffffc00f08947 */ /* 0x004fea000383ffff */
[----:B------:R-:W-:Y:S05]  /*a800*/  BRA `(.L_x_204) ;  /* 0xffffffa400287947 */ /* 0x000fea000383ffff */
.L_x_92:
[----:B------:R-:W-:Y:S07]  /*a810*/  MOV R0, UR7 ;  /* 0x0000000700007c02 */ /* 0x000fee0008000f00 */
.L_x_205:
[----:B-1----:R1:W2:Y:S02]  /*a820*/  SYNCS.PHASECHK.TRANS64.TRYWAIT P0, [R0+URZ+0x168], R14 ;  /* 0x0001680e000075a7 */ /* 0x0022a400080011ff */
[----:B--2---:R-:W-:Y:S05]  /*a830*/  @!P0 NANOSLEEP.SYNCS 0x989680 ;  /* 0x009896800000895d */ /* 0x004fea0003900000 */
[----:B------:R-:W2:Y:S02]  /*a840*/  @!P0 SYNCS.PHASECHK.TRANS64 P0, [R0+URZ+0x168], R14 ;  /* 0x0001680e000085a7 */ /* 0x000ea400080010ff */
[----:B--2---:R-:W-:Y:S05]  /*a850*/  @!P0 BRA `(.L_x_205) ;  /* 0xfffffffc00f08947 */ /* 0x004fea000383ffff */
[----:B------:R-:W-:Y:S05]  /*a860*/  BRA `(.L_x_206) ;  /* 0xffffffa400607947 */ /* 0x000fea000383ffff */
.L_x_93:
[----:B------:R-:W-:Y:S07]  /*a870*/  MOV R0, UR7 ;  /* 0x0000000700007c02 */ /* 0x000fee0008000f00 */
.L_x_207:
[----:B-1----:R1:W2:Y:S02]  /*a880*/  SYNCS.PHASECHK.TRANS64.TRYWAIT P0, [R0+URZ+0x170], R14 ;  /* 0x0001700e000075a7 */ /* 0x0022a400080011ff */
[----:B--2---:R-:W-:Y:S05]  /*a890*/  @!P0 NANOSLEEP.SYNCS 0x989680 ;  /* 0x009896800000895d */ /* 0x004fea0003900000 */
[----:B------:R-:W2:Y:S02]  /*a8a0*/  @!P0 SYNCS.PHASECHK.TRANS64 P0, [R0+URZ+0x170], R14 ;  /* 0x0001700e000085a7 */ /* 0x000ea400080010ff */
[----:B--2---:R-:W-:Y:S05]  /*a8b0*/  @!P0 BRA `(.L_x_207) ;  /* 0xfffffffc00f08947 */ /* 0x004fea000383ffff */
[----:B------:R-:W-:Y:S05]  /*a8c0*/  BRA `(.L_x_208) ;  /* 0xffffffa400a47947 */ /* 0x000fea000383ffff */
.L_x_94:
[----:B------:R-:W-:Y:S07]  /*a8d0*/  MOV R0, UR7 ;  /* 0x0000000700007c02 */ /* 0x000fee0008000f00 */
.L_x_209:
[----:B-1----:R1:W2:Y:S02]  /*a8e0*/  SYNCS.PHASECHK.TRANS64.TRYWAIT P0, [R0+URZ+0x178], R14 ;  /* 0x0001780e000075a7 */ /* 0x0022a400080011ff */
[----:B--2---:R-:W-:Y:S05]  /*a8f0*/  @!P0 NANOSLEEP.SYNCS 0x989680 ;  /* 0x009896800000895d */ /* 0x004fea0003900000 */
[----:B------:R-:W2:Y:S02]  /*a900*/  @!P0 SYNCS.PHASECHK.TRANS64 P0, [R0+URZ+0x178], R14 ;  /* 0x0001780e000085a7 */ /* 0x000ea400080010ff */
[----:B--2---:R-:W-:Y:S05]  /*a910*/  @!P0 BRA `(.L_x_209) ;  /* 0xfffffffc00f08947 */ /* 0x004fea000383ffff */
[----:B------:R-:W-:Y:S05]  /*a920*/  BRA `(.L_x_210) ;  /* 0xffffffa800287947 */ /* 0x000fea000383ffff */
.L_x_96:
[----:B------:R-:W-:-:S07]  /*a930*/  MOV R0, UR7 ;  /* 0x0000000700007c02 */ /* 0x000fce0008000f00 */
.L_x_211:
[----:B-1----:R1:W3:Y:S02]  /*a940*/  SYNCS.PHASECHK.TRANS64.TRYWAIT P0, [R0+URZ+0x160], R2 ;  /* 0x00016002000075a7 */ /* 0x0022e400080011ff */
[----:B---3--:R-:W-:Y:S05]  /*a950*/  @!P0 NANOSLEEP.SYNCS 0x989680 ;  /* 0x009896800000895d */ /* 0x008fea0003900000 */
[----:B------:R-:W3:Y:S02]  /*a960*/  @!P0 SYNCS.PHASECHK.TRANS64 P0, [R0+URZ+0x160], R2 ;  /* 0x00016002000085a7 */ /* 0x000ee400080010ff */
[----:B---3--:R-:W-:Y:S05]  /*a970*/  @!P0 BRA `(.L_x_211) ;  /* 0xfffffffc00f08947 */ /* 0x008fea000383ffff */
[----:B------:R-:W-:Y:S05]  /*a980*/  BRA `(.L_x_212) ;  /* 0xffffffa800987947 */ /* 0x000fea000383ffff */
.L_x_97:
[----:B-1----:R-:W-:-:S07]  /*a990*/  MOV R0, UR7 ;  /* 0x0000000700007c02 */ /* 0x002fce0008000f00 */
.L_x_213:
[----:B-1----:R1:W3:Y:S02]  /*a9a0*/  SYNCS.PHASECHK.TRANS64.TRYWAIT P0, [R0+URZ+0x168], R2 ;  /* 0x00016802000075a7 */ /* 0x0022e400080011ff */
[----:B---3--:R-:W-:Y:S05]  /*a9b0*/  @!P0 NANOSLEEP.SYNCS 0x989680 ;  /* 0x009896800000895d */ /* 0x008fea0003900000 */
[----:B------:R-:W3:Y:S02]  /*a9c0*/  @!P0 SYNCS.PHASECHK.TRANS64 P0, [R0+URZ+0x168], R2 ;  /* 0x00016802000085a7 */ /* 0x000ee400080010ff */
[----:B---3--:R-:W-:Y:S05]  /*a9d0*/  @!P0 BRA `(.L_x_213) ;  /* 0xfffffffc00f08947 */ /* 0x008fea000383ffff */
[----:B------:R-:W-:Y:S05]  /*a9e0*/  BRA `(.L_x_214) ;  /* 0xffffffa800887947 */ /* 0x000fea000383ffff */
.L_x_98:
[----:B-1----:R-:W-:-:S07]  /*a9f0*/  MOV R0, UR7 ;  /* 0x0000000700007c02 */ /* 0x002fce0008000f00 */
.L_x_215:
[----:B-1----:R1:W3:Y:S02]  /*aa00*/  SYNCS.PHASECHK.TRANS64.TRYWAIT P0, [R0+URZ+0x170], R2 ;  /* 0x00017002000075a7 */ /* 0x0022e400080011ff */
[----:B---3--:R-:W-:Y:S05]  /*aa10*/  @!P0 NANOSLEEP.SYNCS 0x989680 ;  /* 0x009896800000895d */ /* 0x008fea0003900000 */
[----:B------:R-:W3:Y:S02]  /*aa20*/  @!P0 SYNCS.PHASECHK.TRANS64 P0, [R0+URZ+0x170], R2 ;  /* 0x00017002000085a7 */ /* 0x000ee400080010ff */
[----:B---3--:R-:W-:Y:S05]  /*aa30*/  @!P0 BRA `(.L_x_215) ;  /* 0xfffffffc00f08947 */ /* 0x008fea000383ffff */
[----:B------:R-:W-:Y:S05]  /*aa40*/  BRA `(.L_x_216) ;  /* 0xffffffa800787947 */ /* 0x000fea000383ffff */
.L_x_100:
[----:B--2---:R2:W4:Y:S02]  /*aa50*/  SYNCS.PHASECHK.TRANS64.TRYWAIT P0, [R0+URZ+0x190], R2 ;  /* 0x00019002000075a7 */ /* 0x00452400080011ff */
[----:B----4-:R-:W-:Y:S05]  /*aa60*/  @!P0 NANOSLEEP.SYNCS 0x989680 ;  /* 0x009896800000895d */ /* 0x010fea0003900000 */
[----:B------:R-:W4:Y:S02]  /*aa70*/  @!P0 SYNCS.PHASECHK.TRANS64 P0, [R0+URZ+0x190], R2 ;  /* 0x00019002000085a7 */ /* 0x000f2400080010ff */
[----:B----4-:R-:W-:Y:S05]  /*aa80*/  @!P0 BRA `(.L_x_100) ;  /* 0xfffffffc00f08947 */ /* 0x010fea000383ffff */
[----:B------:R-:W-:Y:S05]  /*aa90*/  BRA `(.L_x_217) ;  /* 0xffffffac00447947 */ /* 0x000fea000383ffff */
.L_x_111:
[----:B-1----:R1:W3:Y:S02]  /*aaa0*/  SYNCS.PHASECHK.TRANS64.TRYWAIT P1, [R2+URZ+0x140], R0 ;  /* 0x00014000020075a7 */ /* 0x0022e400080211ff */
[----:B---3--:R-:W-:Y:S05]  /*aab0*/  @!P1 NANOSLEEP.SYNCS 0x989680 ;  /* 0x009896800000995d */ /* 0x008fea0003900000 */
[----:B------:R-:W3:Y:S02]  /*aac0*/  @!P1 SYNCS.PHASECHK.TRANS64 P1, [R2+URZ+0x140], R0 ;  /* 0x00014000020095a7 */ /* 0x000ee400080210ff */
[----:B---3--:R-:W-:Y:S05]  /*aad0*/  @!P1 BRA `(.L_x_111) ;  /* 0xfffffffc00f09947 */ /* 0x008fea000383ffff */
[----:B------:R-:W-:Y:S05]  /*aae0*/  BRA `(.L_x_110) ;  /* 0xffffffb8005c7947 */ /* 0x000fea000383ffff */
.L_x_113:
[----:B-1----:R1:W2:Y:S02]  /*aaf0*/  SYNCS.PHASECHK.TRANS64.TRYWAIT P0, [R113+URZ+0x1b0], R3 ;  /* 0x0001b003710075a7 */ /* 0x0022a400080011ff */
[----:B--2---:R-:W-:Y:S05]  /*ab00*/  @!P0 NANOSLEEP.SYNCS 0x989680 ;  /* 0x009896800000895d */ /* 0x004fea0003900000 */
[----:B------:R-:W2:Y:S02]  /*ab10*/  @!P0 SYNCS.PHASECHK.TRANS64 P0, [R113+URZ+0x1b0], R3 ;  /* 0x0001b003710085a7 */ /* 0x000ea400080010ff */
[----:B--2---:R-:W-:Y:S05]  /*ab20*/  @!P0 BRA `(.L_x_113) ;  /* 0xfffffffc00f08947 */ /* 0x004fea000383ffff */
[----:B------:R-:W-:Y:S05]  /*ab30*/  BRA `(.L_x_112) ;  /* 0xffffffb800b07947 */ /* 0x000fea000383ffff */
.L_x_121:
[----:B--2---:R2:W3:Y:S02]  /*ab40*/  SYNCS.PHASECHK.TRANS64.TRYWAIT P0, [R0+URZ+0x140], R3 ;  /* 0x00014003000075a7 */ /* 0x0044e400080011ff */
[----:B---3--:R-:W-:Y:S05]  /*ab50*/  @!P0 NANOSLEEP.SYNCS 0x989680 ;  /* 0x009896800000895d */ /* 0x008fea0003900000 */
[----:B------:R-:W3:Y:S02]  /*ab60*/  @!P0 SYNCS.PHASECHK.TRANS64 P0, [R0+URZ+0x140], R3 ;  /* 0x00014003000085a7 */ /* 0x000ee400080010ff */
[----:B---3--:R-:W-:Y:S05]  /*ab70*/  @!P0 BRA `(.L_x_121) ;  /* 0xfffffffc00f08947 */ /* 0x008fea000383ffff */
[----:B------:R-:W-:Y:S05]  /*ab80*/  BRA `(.L_x_120) ;  /* 0xffffffc400a07947 */ /* 0x000fea000383ffff */
.L_x_129:
[----:B--2---:R2:W3:Y:S02]  /*ab90*/  SYNCS.PHASECHK.TRANS64.TRYWAIT P0, [R0+URZ+0x140], R4 ;  /* 0x00014004000075a7 */ /* 0x0044e400080011ff */
[----:B---3--:R-:W-:Y:S05]  /*aba0*/  @!P0 NANOSLEEP.SYNCS 0x989680 ;  /* 0x009896800000895d */ /* 0x008fea0003900000 */
[----:B------:R-:W3:Y:S02]  /*abb0*/  @!P0 SYNCS.PHASECHK.TRANS64 P0, [R0+URZ+0x140], R4 ;  /* 0x00014004000085a7 */ /* 0x000ee400080010ff */
[----:B---3--:R-:W-:Y:S05]  /*abc0*/  @!P0 BRA `(.L_x_129) ;  /* 0xfffffffc00f08947 */ /* 0x008fea000383ffff */
[----:B------:R-:W-:Y:S05]  /*abd0*/  BRA `(.L_x_128) ;  /* 0xffffffd000e47947 */ /* 0x000fea000383ffff */
.L_x_137:
[----:B--2---:R2:W3:Y:S02]  /*abe0*/  SYNCS.PHASECHK.TRANS64.TRYWAIT P0, [R0+URZ+0x140], R4 ;  /* 0x00014004000075a7 */ /* 0x0044e400080011ff */
[----:B---3--:R-:W-:Y:S05]  /*abf0*/  @!P0 NANOSLEEP.SYNCS 0x989680 ;  /* 0x009896800000895d */ /* 0x008fea0003900000 */
[----:B------:R-:W3:Y:S02]  /*ac00*/  @!P0 SYNCS.PHASECHK.TRANS64 P0, [R0+URZ+0x140], R4 ;  /* 0x00014004000085a7 */ /* 0x000ee400080010ff */
[----:B---3--:R-:W-:Y:S05]  /*ac10*/  @!P0 BRA `(.L_x_137) ;  /* 0xfffffffc00f08947 */ /* 0x008fea000383ffff */
[----:B------:R-:W-:Y:S05]  /*ac20*/  BRA `(.L_x_136) ;  /* 0xffffffe000347947 */ /* 0x000fea000383ffff */
        .weak           $__internal_0_$__cuda_sm10x_tcgen05_guardrail_trap_col_being_dealloced_not_returned_by_alloc
        .type           $__internal_0_$__cuda_sm10x_tcgen05_guardrail_trap_col_being_dealloced_not_returned_by_alloc,@function
        .size           $__internal_0_$__cuda_sm10x_tcgen05_guardrail_trap_col_being_dealloced_not_returned_by_alloc,($__internal_1_$__cuda_sm10x_tcgen05_guardrail_trap_phase_invalid_during_alloc - $__internal_0_$__cuda_sm10x_tcgen05_guardrail_trap_col_being_dealloced_not_returned_by_alloc)
$__internal_0_$__cuda_sm10x_tcgen05_guardrail_trap_col_being_dealloced_not_returned_by_alloc:
[----:B------:R-:W-:Y:S05]  /*ac30*/  BPT.TRAP 0x1 ;  /* 0x000000040000795c */ /* 0x000fea0000300000 */
[----:B------:R-:W-:-:S04]  /*ac40*/  HFMA2 R3, -RZ, RZ, 0, 0 ;  /* 0x00000000ff037431 */ /* 0x000fc800000001ff */
[----:B------:R-:W-:Y:S05]  /*ac50*/  RET.REL.NODEC R2 `(_ZN7cutlass13device_kernelINS_4gemm6kernel13GemmUniversalIN4cute5tupleIJiiiiEEENS1_10collective13CollectiveMmaINS1_35MainloopSm100TmaUmmaWarpSpecializedILi20ELi2ELi4ENS5_IJNS4_1CILi1EEESB_SB_EEEEENS5_IJNSA_ILi64EEENSA_ILi256EEENSA_ILi32EEEEEENS_12float_e4m3_tENS5_IJSB_llEEESI_SJ_NS4_8TiledMMAINS4_8MMA_AtomIJNS4_10MMA_TraitsINS4_19SM100_MMA_F8F6F4_SSEJSI_SI_fSE_SF_NS4_17integral_constantINS4_4UMMA5MajorELSQ_1EEESR_NSO_INSP_7ScaleInELSS_0EEEST_EEEEEENS4_6LayoutISC_NS5_IJNSA_ILi0EEESX_SX_EEEEENS5_IJNS4_10UnderscoreES10_S10_EEEEENS4_13SM90_TMA_LOADENS4_14ComposedLayoutINS4_7SwizzleILi2ELi4ELi3EEENS4_18smem_ptr_flag_bitsILi8EEENSW_INS5_IJSE_NSA_ILi8EEEEEENS5_IJSB_SE_EEEEEEEvNS4_8identityES13_NS14_INS15_ILi3ELi4ELi3EEES18_NSW_INS5_IJNSA_ILi128EEES19_EEENS5_IJSB_S1G_EEEEEEEvS1E_EENS_8epilogue10collective18CollectiveEpilogueINS1M_23Sm100TmaWarpSpecializedILi4ELi2ELi32ELb0ELb0EEEJSH_NS5_IJNSW_ISE_SB_EES1R_EEESI_NS5_IJlSB_lEEESI_S1T_NS1M_6fusion15FusionCallbacksIS1Q_NS1U_17LinearCombinationISI_fSI_fLNS_15FloatRoundStyleE2EEESH_S1S_JEEENS4_5SM1004TMEM4LOAD26SM100_TMEM_LOAD_16dp32b32xES13_NS14_IS16_S18_NSW_INS5_IJS19_SE_EEENS5_IJSE_SB_EEEEEEENS4_39AutoVectorizingCopyWithAssumedAlignmentILi128EEENS4_14SM90_TMA_STOREES27_S29_S29_EEEvvEEEEvNT_6ParamsE) ;  /* 0xffffff5002e87950 */ /* 0x000fea0003c3ffff */
        .weak           $__internal_1_$__cuda_sm10x_tcgen05_guardrail_trap_phase_invalid_during_alloc
        .type           $__internal_1_$__cuda_sm10x_tcgen05_guardrail_trap_phase_invalid_during_alloc,@function
        .size           $__internal_1_$__cuda_sm10x_tcgen05_guardrail_trap_phase_invalid_during_alloc,($__internal_2_$__cuda_sm10x_tcgen05_guardrail_trap_unallocated_columns_being_dealloced - $__internal_1_$__cuda_sm10x_tcgen05_guardrail_trap_phase_invalid_during_alloc)
$__internal_1_$__cuda_sm10x_tcgen05_guardrail_trap_phase_invalid_during_alloc:
[----:B------:R-:W-:Y:S05]  /*ac60*/  BPT.TRAP 0x1 ;  /* 0x000000040000795c */ /* 0x000fea0000300000 */
[----:B------:R-:W-:-:S04]  /*ac70*/  MOV R3, 0x0 ;  /* 0x0000000000037802 */ /* 0x000fc80000000f00 */
[----:B------:R-:W-:Y:S05]  /*ac80*/  RET.REL.NODEC R2 `(_ZN7cutlass13device_kernelINS_4gemm6kernel13GemmUniversalIN4cute5tupleIJiiiiEEENS1_10collective13CollectiveMmaINS1_35MainloopSm100TmaUmmaWarpSpecializedILi20ELi2ELi4ENS5_IJNS4_1CILi1EEESB_SB_EEEEENS5_IJNSA_ILi64EEENSA_ILi256EEENSA_ILi32EEEEEENS_12float_e4m3_tENS5_IJSB_llEEESI_SJ_NS4_8TiledMMAINS4_8MMA_AtomIJNS4_10MMA_TraitsINS4_19SM100_MMA_F8F6F4_SSEJSI_SI_fSE_SF_NS4_17integral_constantINS4_4UMMA5MajorELSQ_1EEESR_NSO_INSP_7ScaleInELSS_0EEEST_EEEEEENS4_6LayoutISC_NS5_IJNSA_ILi0EEESX_SX_EEEEENS5_IJNS4_10UnderscoreES10_S10_EEEEENS4_13SM90_TMA_LOADENS4_14ComposedLayoutINS4_7SwizzleILi2ELi4ELi3EEENS4_18smem_ptr_flag_bitsILi8EEENSW_INS5_IJSE_NSA_ILi8EEEEEENS5_IJSB_SE_EEEEEEEvNS4_8identityES13_NS14_INS15_ILi3ELi4ELi3EEES18_NSW_INS5_IJNSA_ILi128EEES19_EEENS5_IJSB_S1G_EEEEEEEvS1E_EENS_8epilogue10collective18CollectiveEpilogueINS1M_23Sm100TmaWarpSpecializedILi4ELi2ELi32ELb0ELb0EEEJSH_NS5_IJNSW_ISE_SB_EES1R_EEESI_NS5_IJlSB_lEEESI_S1T_NS1M_6fusion15FusionCallbacksIS1Q_NS1U_17LinearCombinationISI_fSI_fLNS_15FloatRoundStyleE2EEESH_S1S_JEEENS4_5SM1004TMEM4LOAD26SM100_TMEM_LOAD_16dp32b32xES13_NS14_IS16_S18_NSW_INS5_IJS19_SE_EEENS5_IJSE_SB_EEEEEEENS4_39AutoVectorizingCopyWithAssumedAlignmentILi128EEENS4_14SM90_TMA_STOREES27_S29_S29_EEEvvEEEEvNT_6ParamsE) ;  /* 0xffffff5002dc7950 */ /* 0x000fea0003c3ffff */
        .weak           $__internal_2_$__cuda_sm10x_tcgen05_guardrail_trap_unallocated_columns_being_dealloced
        .type           $__internal_2_$__cuda_sm10x_tcgen05_guardrail_trap_unallocated_columns_being_dealloced,@function
        .size           $__internal_2_$__cuda_sm10x_tcgen05_guardrail_trap_unallocated_columns_being_dealloced,(.L_x_219 - $__internal_2_$__cuda_sm10x_tcgen05_guardrail_trap_unallocated_columns_being_dealloced)
$__internal_2_$__cuda_sm10x_tcgen05_guardrail_trap_unallocated_columns_being_dealloced:
[----:B------:R-:W-:Y:S05]  /*ac90*/  BPT.TRAP 0x1 ;  /* 0x000000040000795c */ /* 0x000fea0000300000 */
[----:B------:R-:W-:-:S04]  /*aca0*/  HFMA2 R3, -RZ, RZ, 0, 0 ;  /* 0x00000000ff037431 */ /* 0x000fc800000001ff */
[----:B------:R-:W-:Y:S05]  /*acb0*/  RET.REL.NODEC R2 `(_ZN7cutlass13device_kernelINS_4gemm6kernel13GemmUniversalIN4cute5tupleIJiiiiEEENS1_10collective13CollectiveMmaINS1_35MainloopSm100TmaUmmaWarpSpecializedILi20ELi2ELi4ENS5_IJNS4_1CILi1EEESB_SB_EEEEENS5_IJNSA_ILi64EEENSA_ILi256EEENSA_ILi32EEEEEENS_12float_e4m3_tENS5_IJSB_llEEESI_SJ_NS4_8TiledMMAINS4_8MMA_AtomIJNS4_10MMA_TraitsINS4_19SM100_MMA_F8F6F4_SSEJSI_SI_fSE_SF_NS4_17integral_constantINS4_4UMMA5MajorELSQ_1EEESR_NSO_INSP_7ScaleInELSS_0EEEST_EEEEEENS4_6LayoutISC_NS5_IJNSA_ILi0EEESX_SX_EEEEENS5_IJNS4_10UnderscoreES10_S10_EEEEENS4_13SM90_TMA_LOADENS4_14ComposedLayoutINS4_7SwizzleILi2ELi4ELi3EEENS4_18smem_ptr_flag_bitsILi8EEENSW_INS5_IJSE_NSA_ILi8EEEEEENS5_IJSB_SE_EEEEEEEvNS4_8identityES13_NS14_INS15_ILi3ELi4ELi3EEES18_NSW_INS5_IJNSA_ILi128EEES19_EEENS5_IJSB_S1G_EEEEEEEvS1E_EENS_8epilogue10collective18CollectiveEpilogueINS1M_23Sm100TmaWarpSpecializedILi4ELi2ELi32ELb0ELb0EEEJSH_NS5_IJNSW_ISE_SB_EES1R_EEESI_NS5_IJlSB_lEEESI_S1T_NS1M_6fusion15FusionCallbacksIS1Q_NS1U_17LinearCombinationISI_fSI_fLNS_15FloatRoundStyleE2EEESH_S1S_JEEENS4_5SM1004TMEM4LOAD26SM100_TMEM_LOAD_16dp32b32xES13_NS14_IS16_S18_NSW_INS5_IJS19_SE_EEENS5_IJSE_SB_EEEEEEENS4_39AutoVectorizingCopyWithAssumedAlignmentILi128EEENS4_14SM90_TMA_STOREES27_S29_S29_EEEvvEEEEvNT_6ParamsE) ;  /* 0xffffff5002d07950 */ /* 0x000fea0003c3ffff */
.L_x_218:
[----:B------:R-:W-:-:S00]  /*acc0*/  BRA `(.L_x_218) ;  /* 0xfffffffc00fc7947 */ /* 0x000fc0000383ffff */
[----:B------:R-:W-:-:S00]  /*acd0*/  NOP ;  /* 0x0000000000007918 */ /* 0x000fc00000000000 */
        /* <DEDUP_REMOVED lines=10> */
.L_x_219:


//--------------------- .nv.global.init           --------------------------
	.section	.nv.global.init,"aw",@progbits
.nv.global.init:
	.type		$str$27,@object
	.size		$str$27,($str$28 - $str$27)
$str$27:
        /*0000*/ 	.byte	0x28, 0x61, 0x64, 0x64, 0x72, 0x65, 0x73, 0x73, 0x20, 0x26, 0x20, 0x6d, 0x61, 0x73, 0x6b, 0x29
        /*0010*/ 	.byte	0x20, 0x3d, 0x3d, 0x20, 0x30, 0x00
	.type		$str$28,@object
	.size		$str$28,($str$26 - $str$28)
$str$28:
        /*0016*/ 	.byte	0x2f, 0x74, 0x6d, 0x70, 0x2f, 0x63, 0x75, 0x74, 0x6c, 0x61, 0x73, 0x73, 0x5f, 0x73, 0x77, 0x65
        /*0026*/ 	.byte	0x65, 0x70, 0x5f, 0x73, 0x72, 0x63, 0x2f, 0x69, 0x6e, 0x63, 0x6c, 0x75, 0x64, 0x65, 0x2f, 0x63
        /*0036*/ 	.byte	0x75, 0x74, 0x65, 0x2f, 0x70, 0x6f, 0x69, 0x6e, 0x74, 0x65, 0x72, 0x5f, 0x66, 0x6c, 0x61, 0x67
        /*0046*/ 	.byte	0x67, 0x65, 0x64, 0x2e, 0x68, 0x70, 0x70, 0x00
	.type		$str$26,@object
	.size		$str$26,($str$25 - $str$26)
$str$26:
        /*004e*/ 	.byte	0x2f, 0x74, 0x6d, 0x70, 0x2f, 0x63, 0x75, 0x74, 0x6c, 0x61, 0x73, 0x73, 0x5f, 0x73, 0x77, 0x65
        /*005e*/ 	.byte	0x65, 0x70, 0x5f, 0x73, 0x72, 0x63, 0x2f, 0x69, 0x6e, 0x63, 0x6c, 0x75, 0x64, 0x65, 0x2f, 0x63
        /*006e*/ 	.byte	0x75, 0x74, 0x65, 0x2f, 0x61, 0x74, 0x6f, 0x6d, 0x2f, 0x63, 0x6f, 0x70, 0x79, 0x5f, 0x74, 0x72
        /*007e*/ 	.byte	0x61, 0x69, 0x74, 0x73, 0x5f, 0x73, 0x6d, 0x31, 0x30, 0x30, 0x2e, 0x68, 0x70, 0x70, 0x00
	.type		$str$25,@object
	.size		$str$25,(__unnamed_1 - $str$25)
$str$25:
        /*008d*/ 	.byte	0x28, 0x28, 0x75, 0x69, 0x6e, 0x74, 0x33, 0x32, 0x5f, 0x74, 0x28, 0x74, 0x68, 0x72, 0x65, 0x61
        /*009d*/ 	.byte	0x64, 0x49, 0x64, 0x78, 0x2e, 0x78, 0x29, 0x20, 0x2f, 0x20, 0x33, 0x32, 0x29, 0x20, 0x25, 0x20
        /*00ad*/ 	.byte	0x34, 0x29, 0x20, 0x3d, 0x3d, 0x20, 0x28, 0x28, 0x28, 0x74, 0x6d, 0x65, 0x6d, 0x5f, 0x61, 0x64
        /*00bd*/ 	.byte	0x64, 0x72, 0x20, 0x3e, 0x3e, 0x20, 0x31, 0x36, 0x29, 0x20, 0x2f, 0x20, 0x33, 0x32, 0x29, 0x20
        /*00cd*/ 	.byte	0x25, 0x20, 0x34, 0x29, 0x00
	.type		__unnamed_1,@object
	.size		__unnamed_1,(__unnamed_2 - __unnamed_1)
__unnamed_1:
        /*00d2*/ 	.byte	0x61, 0x75, 0x74, 0x6f, 0x20, 0x63, 0x75, 0x74, 0x65, 0x3a, 0x3a, 0x61, 0x73, 0x5f, 0x70, 0x6f
        /* <DEDUP_REMOVED lines=24> */
        /*0262*/ 	.byte	0x3c, 0x34, 0x30, 0x39, 0x36, 0x3e, 0x3e, 0x3e, 0x3e, 0x5d, 0x00
	.type		__unnamed_2,@object
	.size		__unnamed_2,(__unnamed_3 - __unnamed_2)
__unnamed_2:
        /* <DEDUP_REMOVED lines=26> */
	.type		__unnamed_3,@object
	.size		__unnamed_3,(.L_3 - __unnamed_3)
__unnamed_3:
        /* <DEDUP_REMOVED lines=40> */
        /*0688*/ 	.byte	0x74, 0x65, 0x3a, 0x3a, 0x43, 0x3c, 0x30, 0x3e, 0x3e, 0x3e, 0x3e, 0x5d, 0x00
.L_3:


//--------------------- .nv.shared._ZN7cutlass13device_kernelINS_4gemm6kernel13GemmUniversalIN4cute5tupleIJiiiiEEENS1_10collective13CollectiveMmaINS1_35MainloopSm100TmaUmmaWarpSpecializedILi20ELi2ELi4ENS5_IJNS4_1CILi1EEESB_SB_EEEEENS5_IJNSA_ILi64EEENSA_ILi256EEENSA_ILi32EEEEEENS_12float_e4m3_tENS5_IJSB_llEEESI_SJ_NS4_8TiledMMAINS4_8MMA_AtomIJNS4_10MMA_TraitsINS4_19SM100_MMA_F8F6F4_SSEJSI_SI_fSE_SF_NS4_17integral_constantINS4_4UMMA5MajorELSQ_1EEESR_NSO_INSP_7ScaleInELSS_0EEEST_EEEEEENS4_6LayoutISC_NS5_IJNSA_ILi0EEESX_SX_EEEEENS5_IJNS4_10UnderscoreES10_S10_EEEEENS4_13SM90_TMA_LOADENS4_14ComposedLayoutINS4_7SwizzleILi2ELi4ELi3EEENS4_18smem_ptr_flag_bitsILi8EEENSW_INS5_IJSE_NSA_ILi8EEEEEENS5_IJSB_SE_EEEEEEEvNS4_8identityES13_NS14_INS15_ILi3ELi4ELi3EEES18_NSW_INS5_IJNSA_ILi128EEES19_EEENS5_IJSB_S1G_EEEEEEEvS1E_EENS_8epilogue10collective18CollectiveEpilogueINS1M_23Sm100TmaWarpSpecializedILi4ELi2ELi32ELb0ELb0EEEJSH_NS5_IJNSW_ISE_SB_EES1R_EEESI_NS5_IJlSB_lEEESI_S1T_NS1M_6fusion15FusionCallbacksIS1Q_NS1U_17LinearCombinationISI_fSI_fLNS_15FloatRoundStyleE2EEESH_S1S_JEEENS4_5SM1004TMEM4LOAD26SM100_TMEM_LOAD_16dp32b32xES13_NS14_IS16_S18_NSW_INS5_IJS19_SE_EEENS5_IJSE_SB_EEEEEEENS4_39AutoVectorizingCopyWithAssumedAlignmentILi128EEENS4_14SM90_TMA_STOREES27_S29_S29_EEEvvEEEEvNT_6ParamsE --------------------------
	.section	.nv.shared._ZN7cutlass13device_kernelINS_4gemm6kernel13GemmUniversalIN4cute5tupleIJiiiiEEENS1_10collective13CollectiveMmaINS1_35MainloopSm100TmaUmmaWarpSpecializedILi20ELi2ELi4ENS5_IJNS4_1CILi1EEESB_SB_EEEEENS5_IJNSA_ILi64EEENSA_ILi256EEENSA_ILi32EEEEEENS_12float_e4m3_tENS5_IJSB_llEEESI_SJ_NS4_8TiledMMAINS4_8MMA_AtomIJNS4_10MMA_TraitsINS4_19SM100_MMA_F8F6F4_SSEJSI_SI_fSE_SF_NS4_17integral_constantINS4_4UMMA5MajorELSQ_1EEESR_NSO_INSP_7ScaleInELSS_0EEEST_EEEEEENS4_6LayoutISC_NS5_IJNSA_ILi0EEESX_SX_EEEEENS5_IJNS4_10UnderscoreES10_S10_EEEEENS4_13SM90_TMA_LOADENS4_14ComposedLayoutINS4_7SwizzleILi2ELi4ELi3EEENS4_18smem_ptr_flag_bitsILi8EEENSW_INS5_IJSE_NSA_ILi8EEEEEENS5_IJSB_SE_EEEEEEEvNS4_8identityES13_NS14_INS15_ILi3ELi4ELi3EEES18_NSW_INS5_IJNSA_ILi128EEES19_EEENS5_IJSB_S1G_EEEEEEEvS1E_EENS_8epilogue10collective18CollectiveEpilogueINS1M_23Sm100TmaWarpSpecializedILi4ELi2ELi32ELb0ELb0EEEJSH_NS5_IJNSW_ISE_SB_EES1R_EEESI_NS5_IJlSB_lEEESI_S1T_NS1M_6fusion15FusionCallbacksIS1Q_NS1U_17LinearCombinationISI_fSI_fLNS_15FloatRoundStyleE2EEESH_S1S_JEEENS4_5SM1004TMEM4LOAD26SM100_TMEM_LOAD_16dp32b32xES13_NS14_IS16_S18_NSW_INS5_IJS19_SE_EEENS5_IJSE_SB_EEEEEEENS4_39AutoVectorizingCopyWithAssumedAlignmentILi128EEENS4_14SM90_TMA_STOREES27_S29_S29_EEEvvEEEEvNT_6ParamsE,"aw",@nobits
	.sectionflags	@""
	.align	16
	.zero		1024


//--------------------- .nv.shared.reserved.0     --------------------------
	.section	.nv.shared.reserved.0,"aw",@nobits
	.weak		__nv_reservedSMEM_offset_0_alias
	.size		__nv_reservedSMEM_offset_0_alias, 0, 64
	.other		__nv_reservedSMEM_offset_0_alias,@"STO_CUDA_RESERVED_SHARED STV_DEFAULT"
__nv_reservedSMEM_offset_0_alias:
	.zero		0
.nv.shared.reserved.0:
	.zero		64
	.weak		__nv_reservedSMEM_tcgen05_partition
	.type		__nv_reservedSMEM_tcgen05_partition,@object
	.size		__nv_reservedSMEM_tcgen05_partition,(.L_0 - __nv_reservedSMEM_tcgen05_partition)
__nv_reservedSMEM_tcgen05_partition:
	.zero		32
.L_0:


//--------------------- .nv.global                --------------------------
	.section	.nv.global,"aw",@nobits
.nv.global:
	.type		_ZN40_INTERNAL_9e3d0823_4_k_cu_6465b4e3_316364cute1_E,@object
	.size		_ZN40_INTERNAL_9e3d0823_4_k_cu_6465b4e3_316364cute1_E,(_ZN40_INTERNAL_9e3d0823_4_k_cu_6465b4e3_316364cuda3std3__45__cpo6cbeginE - _ZN40_INTERNAL_9e3d0823_4_k_cu_6465b4e3_316364cute1_E)
_ZN40_INTERNAL_9e3d0823_4_k_cu_6465b4e3_316364cute1_E:
	.zero		1
	.type		_ZN40_INTERNAL_9e3d0823_4_k_cu_6465b4e3_316364cuda3std3__45__cpo6cbeginE,@object
	.size		_ZN40_INTERNAL_9e3d0823_4_k_cu_6465b4e3_316364cuda3std3__45__cpo6cbeginE,(_ZN40_INTERNAL_9e3d0823_4_k_cu_6465b4e3_316364cuda3std3__48in_placeE - _ZN40_INTERNAL_9e3d0823_4_k_cu_6465b4e3_316364cuda3std3__45__cpo6cbeginE)
_ZN40_INTERNAL_9e3d0823_4_k_cu_6465b4e3_316364cuda3std3__45__cpo6cbeginE:
	.zero		1
	.type		_ZN40_INTERNAL_9e3d0823_4_k_cu_6465b4e3_316364cuda3std3__48in_placeE,@object
	.size		_ZN40_INTERNAL_9e3d0823_4_k_cu_6465b4e3_316364cuda3std3__48in_placeE,(_ZN40_INTERNAL_9e3d0823_4_k_cu_6465b4e3_316364cuda3std6ranges3__45__cpo9iter_moveE - _ZN40_INTERNAL_9e3d0823_4_k_cu_6465b4e3_316364cuda3std3__48in_placeE)
_ZN40_INTERNAL_9e3d0823_4_k_cu_6465b4e3_316364cuda3std3__48in_placeE:
	.zero		1
	.type		_ZN40_INTERNAL_9e3d0823_4_k_cu_6465b4e3_316364cuda3std6ranges3__45__cpo9iter_moveE,@object
	.size		_ZN40_INTERNAL_9e3d0823_4_k_cu_6465b4e3_316364cuda3std6ranges3__45__cpo9iter_moveE,(_ZN40_INTERNAL_9e3d0823_4_k_cu_6465b4e3_316364cuda3std3__45__cpo5beginE - _ZN40_INTERNAL_9e3d0823_4_k_cu_6465b4e3_316364cuda3std6ranges3__45__cpo9iter_moveE)
_ZN40_INTERNAL_9e3d0823_4_k_cu_6465b4e3_316364cuda3std6ranges3__45__cpo9iter_moveE:
	.zero		1
	.type		_ZN40_INTERNAL_9e3d0823_4_k_cu_6465b4e3_316364cuda3std3__45__cpo5beginE,@object
	.size		_ZN40_INTERNAL_9e3d0823_4_k_cu_6465b4e3_316364cuda3std3__45__cpo5beginE,(_ZN40_INTERNAL_9e3d0823_4_k_cu_6465b4e3_316364cuda3std3__442_GLOBAL__N__9e3d0823_4_k_cu_6465b4e3_316366ignoreE - _ZN40_INTERNAL_9e3d0823_4_k_cu_6465b4e3_316364cuda3std3__45__cpo5beginE)
_ZN40_INTERNAL_9e3d0823_4_k_cu_6465b4e3_316364cuda3std3__45__cpo5beginE:
	.zero		1
	.type		_ZN40_INTERNAL_9e3d0823_4_k_cu_6465b4e3_316364cuda3std3__442_GLOBAL__N__9e3d0823_4_k_cu_6465b4e3_316366ignoreE,@object
	.size		_ZN40_INTERNAL_9e3d0823_4_k_cu_6465b4e3_316364cuda3std3__442_GLOBAL__N__9e3d0823_4_k_cu_6465b4e3_316366ignoreE,(_ZN40_INTERNAL_9e3d0823_4_k_cu_6465b4e3_316364cute7productE - _ZN40_INTERNAL_9e3d0823_4_k_cu_6465b4e3_316364cuda3std3__442_GLOBAL__N__9e3d0823_4_k_cu_6465b4e3_316366ignoreE)
_ZN40_INTERNAL_9e3d0823_4_k_cu_6465b4e3_316364cuda3std3__442_GLOBAL__N__9e3d0823_4_k_cu_6465b4e3_316366ignoreE:
	.zero		1
	.type		_ZN40_INTERNAL_9e3d0823_4_k_cu_6465b4e3_316364cute7productE,@object
	.size		_ZN40_INTERNAL_9e3d0823_4_k_cu_6465b4e3_316364cute7productE,(_ZN40_INTERNAL_9e3d0823_4_k_cu_6465b4e3_316364cuda3std3__45__cpo3endE - _ZN40_INTERNAL_9e3d0823_4_k_cu_6465b4e3_316364cute7productE)
_ZN40_INTERNAL_9e3d0823_4_k_cu_6465b4e3_316364cute7productE:
	.zero		1
	.type		_ZN40_INTERNAL_9e3d0823_4_k_cu_6465b4e3_316364cuda3std3__45__cpo3endE,@object
	.size		_ZN40_INTERNAL_9e3d0823_4_k_cu_6465b4e3_316364cuda3std3__45__cpo3endE,(_ZN40_INTERNAL_9e3d0823_4_k_cu_6465b4e3_316364cuda3std3__419piecewise_constructE - _ZN40_INTERNAL_9e3d0823_4_k_cu_6465b4e3_316364cuda3std3__45__cpo3endE)
_ZN40_INTERNAL_9e3d0823_4_k_cu_6465b4e3_316364cuda3std3__45__cpo3endE:
	.zero		1
	.type		_ZN40_INTERNAL_9e3d0823_4_k_cu_6465b4e3_316364cuda3std3__419piecewise_constructE,@object
	.size		_ZN40_INTERNAL_9e3d0823_4_k_cu_6465b4e3_316364cuda3std3__419piecewise_constructE,(_ZN40_INTERNAL_9e3d0823_4_k_cu_6465b4e3_316364cuda3std3__45__cpo4cendE - _ZN40_INTERNAL_9e3d0823_4_k_cu_6465b4e3_316364cuda3std3__419piecewise_constructE)
_ZN40_INTERNAL_9e3d0823_4_k_cu_6465b4e3_316364cuda3std3__419piecewise_constructE:
	.zero		1
	.type		_ZN40_INTERNAL_9e3d0823_4_k_cu_6465b4e3_316364cuda3std3__45__cpo4cendE,@object
	.size		_ZN40_INTERNAL_9e3d0823_4_k_cu_6465b4e3_316364cuda3std3__45__cpo4cendE,(_ZN40_INTERNAL_9e3d0823_4_k_cu_6465b4e3_316364cuda3std6ranges3__45__cpo4swapE - _ZN40_INTERNAL_9e3d0823_4_k_cu_6465b4e3_316364cuda3std3__45__cpo4cendE)
_ZN40_INTERNAL_9e3d0823_4_k_cu_6465b4e3_316364cuda3std3__45__cpo4cendE:
	.zero		1
	.type		_ZN40_INTERNAL_9e3d0823_4_k_cu_6465b4e3_316364cuda3std6ranges3__45__cpo4swapE,@object
	.size		_ZN40_INTERNAL_9e3d0823_4_k_cu_6465b4e3_316364cuda3std6ranges3__45__cpo4swapE,(.L_11 - _ZN40_INTERNAL_9e3d0823_4_k_cu_6465b4e3_316364cuda3std6ranges3__45__cpo4swapE)
_ZN40_INTERNAL_9e3d0823_4_k_cu_6465b4e3_316364cuda3std6ranges3__45__cpo4swapE:
	.zero		1
.L_11:


//--------------------- .nv.constant0._ZN7cutlass13device_kernelINS_4gemm6kernel13GemmUniversalIN4cute5tupleIJiiiiEEENS1_10collective13CollectiveMmaINS1_35MainloopSm100TmaUmmaWarpSpecializedILi20ELi2ELi4ENS5_IJNS4_1CILi1EEESB_SB_EEEEENS5_IJNSA_ILi64EEENSA_ILi256EEENSA_ILi32EEEEEENS_12float_e4m3_tENS5_IJSB_llEEESI_SJ_NS4_8TiledMMAINS4_8MMA_AtomIJNS4_10MMA_TraitsINS4_19SM100_MMA_F8F6F4_SSEJSI_SI_fSE_SF_NS4_17integral_constantINS4_4UMMA5MajorELSQ_1EEESR_NSO_INSP_7ScaleInELSS_0EEEST_EEEEEENS4_6LayoutISC_NS5_IJNSA_ILi0EEESX_SX_EEEEENS5_IJNS4_10UnderscoreES10_S10_EEEEENS4_13SM90_TMA_LOADENS4_14ComposedLayoutINS4_7SwizzleILi2ELi4ELi3EEENS4_18smem_ptr_flag_bitsILi8EEENSW_INS5_IJSE_NSA_ILi8EEEEEENS5_IJSB_SE_EEEEEEEvNS4_8identityES13_NS14_INS15_ILi3ELi4ELi3EEES18_NSW_INS5_IJNSA_ILi128EEES19_EEENS5_IJSB_S1G_EEEEEEEvS1E_EENS_8epilogue10collective18CollectiveEpilogueINS1M_23Sm100TmaWarpSpecializedILi4ELi2ELi32ELb0ELb0EEEJSH_NS5_IJNSW_ISE_SB_EES1R_EEESI_NS5_IJlSB_lEEESI_S1T_NS1M_6fusion15FusionCallbacksIS1Q_NS1U_17LinearCombinationISI_fSI_fLNS_15FloatRoundStyleE2EEESH_S1S_JEEENS4_5SM1004TMEM4LOAD26SM100_TMEM_LOAD_16dp32b32xES13_NS14_IS16_S18_NSW_INS5_IJS19_SE_EEENS5_IJSE_SB_EEEEEEENS4_39AutoVectorizingCopyWithAssumedAlignmentILi128EEENS4_14SM90_TMA_STOREES27_S29_S29_EEEvvEEEEvNT_6ParamsE --------------------------
	.section	.nv.constant0._ZN7cutlass13device_kernelINS_4gemm6kernel13GemmUniversalIN4cute5tupleIJiiiiEEENS1_10collective13CollectiveMmaINS1_35MainloopSm100TmaUmmaWarpSpecializedILi20ELi2ELi4ENS5_IJNS4_1CILi1EEESB_SB_EEEEENS5_IJNSA_ILi64EEENSA_ILi256EEENSA_ILi32EEEEEENS_12float_e4m3_tENS5_IJSB_llEEESI_SJ_NS4_8TiledMMAINS4_8MMA_AtomIJNS4_10MMA_TraitsINS4_19SM100_MMA_F8F6F4_SSEJSI_SI_fSE_SF_NS4_17integral_constantINS4_4UMMA5MajorELSQ_1EEESR_NSO_INSP_7ScaleInELSS_0EEEST_EEEEEENS4_6LayoutISC_NS5_IJNSA_ILi0EEESX_SX_EEEEENS5_IJNS4_10UnderscoreES10_S10_EEEEENS4_13SM90_TMA_LOADENS4_14ComposedLayoutINS4_7SwizzleILi2ELi4ELi3EEENS4_18smem_ptr_flag_bitsILi8EEENSW_INS5_IJSE_NSA_ILi8EEEEEENS5_IJSB_SE_EEEEEEEvNS4_8identityES13_NS14_INS15_ILi3ELi4ELi3EEES18_NSW_INS5_IJNSA_ILi128EEES19_EEENS5_IJSB_S1G_EEEEEEEvS1E_EENS_8epilogue10collective18CollectiveEpilogueINS1M_23Sm100TmaWarpSpecializedILi4ELi2ELi32ELb0ELb0EEEJSH_NS5_IJNSW_ISE_SB_EES1R_EEESI_NS5_IJlSB_lEEESI_S1T_NS1M_6fusion15FusionCallbacksIS1Q_NS1U_17LinearCombinationISI_fSI_fLNS_15FloatRoundStyleE2EEESH_S1S_JEEENS4_5SM1004TMEM4LOAD26SM100_TMEM_LOAD_16dp32b32xES13_NS14_IS16_S18_NSW_INS5_IJS19_SE_EEENS5_IJSE_SB_EEEEEEENS4_39AutoVectorizingCopyWithAssumedAlignmentILi128EEENS4_14SM90_TMA_STOREES27_S29_S29_EEEvvEEEEvNT_6ParamsE,"a",@progbits
	.sectionflags	@""
	.align	4
.nv.constant0._ZN7cutlass13device_kernelINS_4gemm6kernel13GemmUniversalIN4cute5tupleIJiiiiEEENS1_10collective13CollectiveMmaINS1_35MainloopSm100TmaUmmaWarpSpecializedILi20ELi2ELi4ENS5_IJNS4_1CILi1EEESB_SB_EEEEENS5_IJNSA_ILi64EEENSA_ILi256EEENSA_ILi32EEEEEENS_12float_e4m3_tENS5_IJSB_llEEESI_SJ_NS4_8TiledMMAINS4_8MMA_AtomIJNS4_10MMA_TraitsINS4_19SM100_MMA_F8F6F4_SSEJSI_SI_fSE_SF_NS4_17integral_constantINS4_4UMMA5MajorELSQ_1EEESR_NSO_INSP_7ScaleInELSS_0EEEST_EEEEEENS4_6LayoutISC_NS5_IJNSA_ILi0EEESX_SX_EEEEENS5_IJNS4_10UnderscoreES10_S10_EEEEENS4_13SM90_TMA_LOADENS4_14ComposedLayoutINS4_7SwizzleILi2ELi4ELi3EEENS4_18smem_ptr_flag_bitsILi8EEENSW_INS5_IJSE_NSA_ILi8EEEEEENS5_IJSB_SE_EEEEEEEvNS4_8identityES13_NS14_INS15_ILi3ELi4ELi3EEES18_NSW_INS5_IJNSA_ILi128EEES19_EEENS5_IJSB_S1G_EEEEEEEvS1E_EENS_8epilogue10collective18CollectiveEpilogueINS1M_23Sm100TmaWarpSpecializedILi4ELi2ELi32ELb0ELb0EEEJSH_NS5_IJNSW_ISE_SB_EES1R_EEESI_NS5_IJlSB_lEEESI_S1T_NS1M_6fusion15FusionCallbacksIS1Q_NS1U_17LinearCombinationISI_fSI_fLNS_15FloatRoundStyleE2EEESH_S1S_JEEENS4_5SM1004TMEM4LOAD26SM100_TMEM_LOAD_16dp32b32xES13_NS14_IS16_S18_NSW_INS5_IJS19_SE_EEENS5_IJSE_SB_EEEEEEENS4_39AutoVectorizingCopyWithAssumedAlignmentILi128EEENS4_14SM90_TMA_STOREES27_S29_S29_EEEvvEEEEvNT_6ParamsE:
	.zero		2944


//--------------------- SYMBOLS --------------------------

	.type		.nv.reservedSmem.offset0,@object
	.size		.nv.reservedSmem.offset0,0x4
	.type		.nv.reservedSmem.cap,@object
	.size		.nv.reservedSmem.cap,0x4
	.type		__assertfail,@function
